def attn_fwd(
    Q,
    K,
    V,
    Out,
    Lse,
    sm_scale,
    stride_qz,
    stride_qh,
    stride_qm,
    stride_qk,
    stride_kz,
    stride_kh,
    stride_kn,
    stride_kk,
    stride_vz,
    stride_vh,
    stride_vn,
    stride_vk,
    stride_oz,
    stride_oh,
    stride_om,
    stride_ok,
    seqlen_q,
    seqlen_k,
    BLOCK_M: tl.constexpr,
    BLOCK_N: tl.constexpr,
    HEAD_DIM: tl.constexpr,
    CAUSAL: tl.constexpr,
):
    start_m = tl.program_id(0)
    off_hz = tl.program_id(1)
    q_off = off_hz * stride_qh
    k_off = off_hz * stride_kh
    v_off = off_hz * stride_vh
    offs_m = start_m * BLOCK_M + tl.arange(0, BLOCK_M)
    offs_d = tl.arange(0, HEAD_DIM)
    offs_n = tl.arange(0, BLOCK_N)
    q_ptrs = Q + q_off + offs_m[:, None] * stride_qm + offs_d[None, :] * stride_qk
    k_ptrs = K + k_off + offs_d[:, None] * stride_kk + offs_n[None, :] * stride_kn
    v_ptrs = V + v_off + offs_n[:, None] * stride_vn + offs_d[None, :] * stride_vk
    m_i = tl.full([BLOCK_M], float("-inf"), dtype=tl.float32)
    l_i = tl.zeros([BLOCK_M], dtype=tl.float32) + 1.0
    acc = tl.zeros([BLOCK_M, HEAD_DIM], dtype=tl.float32)
    q = tl.load(q_ptrs)
    acc, l_i, m_i = _attn_fwd_inner(
        acc,
        l_i,
        m_i,
        q,
        k_ptrs,
        v_ptrs,
        sm_scale,
        stride_kn,
        stride_vn,
        start_m,
        seqlen_k,
        BLOCK_M,
        BLOCK_N,
        HEAD_DIM,
        CAUSAL,
    )
    acc = acc / l_i[:, None]
    lse = m_i + tl.math.log2(l_i) / 1.4426950408889634
    o_ptrs = (
        Out
        + off_hz * stride_oh
        + offs_m[:, None] * stride_om
        + offs_d[None, :] * stride_ok
    )
    tl.store(o_ptrs, acc.to(Out.dtype.element_ty))
    tl.store(Lse + off_hz * seqlen_q + offs_m, lse)

# config = {"BLOCK_M": 32, "BLOCK_N": 64, "HEAD_DIM": 64, "arch": "sm_90", "causal": false, "dtype": "fp16", "num_stages": 2, "num_warps": 4}
# arch = sm_90


// ===== COMPILED SASS (sm_90a) =====

	.target	sm_90a

	.elftype	@"ET_EXEC"


//--------------------- .note.nv.tkinfo           --------------------------
	.section	.note.nv.tkinfo,"",@"SHT_NOTE"
	.sectionflags	@"SHF_NOTE_NV_TKINFO"
	.tkinfo
        /*0018*/ 	.word	0x00000002
        /*0030*/ 	.string	""
        /*0030*/ 	.string	"ptxas"
        /*0030*/ 	.string	"Cuda compilation tools, release 13.0, V13.0.88"
        /*0030*/ 	.string	"Build cuda_13.0.r13.0/compiler.36424714_0"
        /*0030*/ 	.string	"-v  -suppress-debug-info  -lineinfo  -arch sm_90a "



//--------------------- .note.nv.cuinfo           --------------------------
	.section	.note.nv.cuinfo,"",@"SHT_NOTE"
	.sectionflags	@"SHF_NOTE_NV_CUINFO"
        /*0018*/ 	.short	0x0002
        /*001a*/ 	.short	0x005a
        /*001c*/ 	.short	0x0082
	.zero		2


//--------------------- .nv.info                  --------------------------
	.section	.nv.info,"",@"SHT_CUDA_INFO"
	.align	4


	//----- nvinfo : EIATTR_REGCOUNT
	.align		4
        /*0000*/ 	.byte	0x04, 0x2f
        /*0002*/ 	.short	(.L_2 - .L_1)
	.align		4
.L_1:
        /*0004*/ 	.word	index@(attn_fwd)
        /*0008*/ 	.word	0x000000fa


	//----- nvinfo : EIATTR_FRAME_SIZE
	.align		4
.L_2:
        /*000c*/ 	.byte	0x04, 0x11
        /*000e*/ 	.short	(.L_4 - .L_3)
	.align		4
.L_3:
        /*0010*/ 	.word	index@(attn_fwd)
        /*0014*/ 	.word	0x00000000


	//----- nvinfo : EIATTR_MIN_STACK_SIZE
	.align		4
.L_4:
        /*0018*/ 	.byte	0x04, 0x12
        /*001a*/ 	.short	(.L_6 - .L_5)
	.align		4
.L_5:
        /*001c*/ 	.word	index@(attn_fwd)
        /*0020*/ 	.word	0x00000000
.L_6:


//--------------------- .nv.compat                --------------------------
	.section	.nv.compat,"",@"SHT_CUDA_COMPAT_INFO"
	.align	4
        /*0000*/ 	.byte	0x02, 0x09, 0x01, 0x00, 0x02, 0x02, 0x01, 0x00, 0x02, 0x05, 0x05, 0x00, 0x03, 0x07, 0x01, 0x01
        /*0010*/ 	.byte	0x02, 0x03, 0x00, 0x00, 0x02, 0x06, 0x01, 0x00, 0x04, 0x0b, 0x08, 0x00, 0x00, 0x00, 0x00, 0x00
        /*0020*/ 	.byte	0x00, 0x00, 0x00, 0x00


//--------------------- .nv.info.attn_fwd         --------------------------
	.section	.nv.info.attn_fwd,"",@"SHT_CUDA_INFO"
	.sectionflags	@""
	.align	4


	//----- nvinfo : EIATTR_CUDA_API_VERSION
	.align		4
        /*0000*/ 	.byte	0x04, 0x37
        /*0002*/ 	.short	(.L_8 - .L_7)
.L_7:
        /*0004*/ 	.word	0x00000082


	//----- nvinfo : EIATTR_KPARAM_INFO
	.align		4
.L_8:
        /*0008*/ 	.byte	0x04, 0x17
        /*000a*/ 	.short	(.L_10 - .L_9)
.L_9:
        /*000c*/ 	.word	0x00000000
        /*0010*/ 	.short	0x0019
        /*0012*/ 	.short	0x0080
        /*0014*/ 	.byte	0x00, 0xf4, 0x21, 0x00


	//----- nvinfo : EIATTR_KPARAM_INFO
	.align		4
.L_10:
        /*0018*/ 	.byte	0x04, 0x17
        /*001a*/ 	.short	(.L_12 - .L_11)
.L_11:
        /*001c*/ 	.word	0x00000000
        /*0020*/ 	.short	0x0018
        /*0022*/ 	.short	0x0078
        /*0024*/ 	.byte	0x00, 0xf4, 0x21, 0x00


	//----- nvinfo : EIATTR_KPARAM_INFO
	.align		4
.L_12:
        /*0028*/ 	.byte	0x04, 0x17
        /*002a*/ 	.short	(.L_14 - .L_13)
.L_13:
        /*002c*/ 	.word	0x00000000
        /*0030*/ 	.short	0x0017
        /*0032*/ 	.short	0x0070
        /*0034*/ 	.byte	0x00, 0xf0, 0x11, 0x00


	//----- nvinfo : EIATTR_KPARAM_INFO
	.align		4
.L_14:
        /*0038*/ 	.byte	0x04, 0x17
        /*003a*/ 	.short	(.L_16 - .L_15)
.L_15:
        /*003c*/ 	.word	0x00000000
        /*0040*/ 	.short	0x0016
        /*0042*/ 	.short	0x006c
        /*0044*/ 	.byte	0x00, 0xf0, 0x11, 0x00


	//----- nvinfo : EIATTR_KPARAM_INFO
	.align		4
.L_16:
        /*0048*/ 	.byte	0x04, 0x17
        /*004a*/ 	.short	(.L_18 - .L_17)
.L_17:
        /*004c*/ 	.word	0x00000000
        /*0050*/ 	.short	0x0015
        /*0052*/ 	.short	0x0068
        /*0054*/ 	.byte	0x00, 0xf0, 0x11, 0x00


	//----- nvinfo : EIATTR_KPARAM_INFO
	.align		4
.L_18:
        /*0058*/ 	.byte	0x04, 0x17
        /*005a*/ 	.short	(.L_20 - .L_19)
.L_19:
        /*005c*/ 	.word	0x00000000
        /*0060*/ 	.short	0x0014
        /*0062*/ 	.short	0x0064
        /*0064*/ 	.byte	0x00, 0xf0, 0x11, 0x00


	//----- nvinfo : EIATTR_KPARAM_INFO
	.align		4
.L_20:
        /*0068*/ 	.byte	0x04, 0x17
        /*006a*/ 	.short	(.L_22 - .L_21)
.L_21:
        /*006c*/ 	.word	0x00000000
        /*0070*/ 	.short	0x0013
        /*0072*/ 	.short	0x0060
        /*0074*/ 	.byte	0x00, 0xf0, 0x11, 0x00


	//----- nvinfo : EIATTR_KPARAM_INFO
	.align		4
.L_22:
        /*0078*/ 	.byte	0x04, 0x17
        /*007a*/ 	.short	(.L_24 - .L_23)
.L_23:
        /*007c*/ 	.word	0x00000000
        /*0080*/ 	.short	0x0012
        /*0082*/ 	.short	0x005c
        /*0084*/ 	.byte	0x00, 0xf0, 0x11, 0x00


	//----- nvinfo : EIATTR_KPARAM_INFO
	.align		4
.L_24:
        /*0088*/ 	.byte	0x04, 0x17
        /*008a*/ 	.short	(.L_26 - .L_25)
.L_25:
        /*008c*/ 	.word	0x00000000
        /*0090*/ 	.short	0x0011
        /*0092*/ 	.short	0x0058
        /*0094*/ 	.byte	0x00, 0xf0, 0x11, 0x00


	//----- nvinfo : EIATTR_KPARAM_INFO
	.align		4
.L_26:
        /*0098*/ 	.byte	0x04, 0x17
        /*009a*/ 	.short	(.L_28 - .L_27)
.L_27:
        /*009c*/ 	.word	0x00000000
        /*00a0*/ 	.short	0x0010
        /*00a2*/ 	.short	0x0054
        /*00a4*/ 	.byte	0x00, 0xf0, 0x11, 0x00


	//----- nvinfo : EIATTR_KPARAM_INFO
	.align		4
.L_28:
        /*00a8*/ 	.byte	0x04, 0x17
        /*00aa*/ 	.short	(.L_30 - .L_29)
.L_29:
        /*00ac*/ 	.word	0x00000000
        /*00b0*/ 	.short	0x000f
        /*00b2*/ 	.short	0x0050
        /*00b4*/ 	.byte	0x00, 0xf0, 0x11, 0x00


	//----- nvinfo : EIATTR_KPARAM_INFO
	.align		4
.L_30:
        /*00b8*/ 	.byte	0x04, 0x17
        /*00ba*/ 	.short	(.L_32 - .L_31)
.L_31:
        /*00bc*/ 	.word	0x00000000
        /*00c0*/ 	.short	0x000e
        /*00c2*/ 	.short	0x004c
        /*00c4*/ 	.byte	0x00, 0xf0, 0x11, 0x00


	//----- nvinfo : EIATTR_KPARAM_INFO
	.align		4
.L_32:
        /*00c8*/ 	.byte	0x04, 0x17
        /*00ca*/ 	.short	(.L_34 - .L_33)
.L_33:
        /*00cc*/ 	.word	0x00000000
        /*00d0*/ 	.short	0x000d
        /*00d2*/ 	.short	0x0048
        /*00d4*/ 	.byte	0x00, 0xf0, 0x11, 0x00


	//----- nvinfo : EIATTR_KPARAM_INFO
	.align		4
.L_34:
        /*00d8*/ 	.byte	0x04, 0x17
        /*00da*/ 	.short	(.L_36 - .L_35)
.L_35:
        /*00dc*/ 	.word	0x00000000
        /*00e0*/ 	.short	0x000c
        /*00e2*/ 	.short	0x0044
        /*00e4*/ 	.byte	0x00, 0xf0, 0x11, 0x00


	//----- nvinfo : EIATTR_KPARAM_INFO
	.align		4
.L_36:
        /*00e8*/ 	.byte	0x04, 0x17
        /*00ea*/ 	.short	(.L_38 - .L_37)
.L_37:
        /*00ec*/ 	.word	0x00000000
        /*00f0*/ 	.short	0x000b
        /*00f2*/ 	.short	0x0040
        /*00f4*/ 	.byte	0x00, 0xf0, 0x11, 0x00


	//----- nvinfo : EIATTR_KPARAM_INFO
	.align		4
.L_38:
        /*00f8*/ 	.byte	0x04, 0x17
        /*00fa*/ 	.short	(.L_40 - .L_39)
.L_39:
        /*00fc*/ 	.word	0x00000000
        /*0100*/ 	.short	0x000a
        /*0102*/ 	.short	0x003c
        /*0104*/ 	.byte	0x00, 0xf0, 0x11, 0x00


	//----- nvinfo : EIATTR_KPARAM_INFO
	.align		4
.L_40:
        /*0108*/ 	.byte	0x04, 0x17
        /*010a*/ 	.short	(.L_42 - .L_41)
.L_41:
        /*010c*/ 	.word	0x00000000
        /*0110*/ 	.short	0x0009
        /*0112*/ 	.short	0x0038
        /*0114*/ 	.byte	0x00, 0xf0, 0x11, 0x00


	//----- nvinfo : EIATTR_KPARAM_INFO
	.align		4
.L_42:
        /*0118*/ 	.byte	0x04, 0x17
        /*011a*/ 	.short	(.L_44 - .L_43)
.L_43:
        /*011c*/ 	.word	0x00000000
        /*0120*/ 	.short	0x0008
        /*0122*/ 	.short	0x0034
        /*0124*/ 	.byte	0x00, 0xf0, 0x11, 0x00


	//----- nvinfo : EIATTR_KPARAM_INFO
	.align		4
.L_44:
        /*0128*/ 	.byte	0x04, 0x17
        /*012a*/ 	.short	(.L_46 - .L_45)
.L_45:
        /*012c*/ 	.word	0x00000000
        /*0130*/ 	.short	0x0007
        /*0132*/ 	.short	0x0030
        /*0134*/ 	.byte	0x00, 0xf0, 0x11, 0x00


	//----- nvinfo : EIATTR_KPARAM_INFO
	.align		4
.L_46:
        /*0138*/ 	.byte	0x04, 0x17
        /*013a*/ 	.short	(.L_48 - .L_47)
.L_47:
        /*013c*/ 	.word	0x00000000
        /*0140*/ 	.short	0x0006
        /*0142*/ 	.short	0x002c
        /*0144*/ 	.byte	0x00, 0xf0, 0x11, 0x00


	//----- nvinfo : EIATTR_KPARAM_INFO
	.align		4
.L_48:
        /*0148*/ 	.byte	0x04, 0x17
        /*014a*/ 	.short	(.L_50 - .L_49)
.L_49:
        /*014c*/ 	.word	0x00000000
        /*0150*/ 	.short	0x0005
        /*0152*/ 	.short	0x0028
        /*0154*/ 	.byte	0x00, 0xf0, 0x11, 0x00


	//----- nvinfo : EIATTR_KPARAM_INFO
	.align		4
.L_50:
        /*0158*/ 	.byte	0x04, 0x17
        /*015a*/ 	.short	(.L_52 - .L_51)
.L_51:
        /*015c*/ 	.word	0x00000000
        /*0160*/ 	.short	0x0004
        /*0162*/ 	.short	0x0020
        /*0164*/ 	.byte	0x00, 0xf4, 0x21, 0x00


	//----- nvinfo : EIATTR_KPARAM_INFO
	.align		4
.L_52:
        /*0168*/ 	.byte	0x04, 0x17
        /*016a*/ 	.short	(.L_54 - .L_53)
.L_53:
        /*016c*/ 	.word	0x00000000
        /*0170*/ 	.short	0x0003
        /*0172*/ 	.short	0x0018
        /*0174*/ 	.byte	0x00, 0xf4, 0x21, 0x00


	//----- nvinfo : EIATTR_KPARAM_INFO
	.align		4
.L_54:
        /*0178*/ 	.byte	0x04, 0x17
        /*017a*/ 	.short	(.L_56 - .L_55)
.L_55:
        /*017c*/ 	.word	0x00000000
        /*0180*/ 	.short	0x0002
        /*0182*/ 	.short	0x0010
        /*0184*/ 	.byte	0x00, 0xf4, 0x21, 0x00


	//----- nvinfo : EIATTR_KPARAM_INFO
	.align		4
.L_56:
        /*0188*/ 	.byte	0x04, 0x17
        /*018a*/ 	.short	(.L_58 - .L_57)
.L_57:
        /*018c*/ 	.word	0x00000000
        /*0190*/ 	.short	0x0001
        /*0192*/ 	.short	0x0008
        /*0194*/ 	.byte	0x00, 0xf4, 0x21, 0x00


	//----- nvinfo : EIATTR_KPARAM_INFO
	.align		4
.L_58:
        /*0198*/ 	.byte	0x04, 0x17
        /*019a*/ 	.short	(.L_60 - .L_59)
.L_59:
        /*019c*/ 	.word	0x00000000
        /*01a0*/ 	.short	0x0000
        /*01a2*/ 	.short	0x0000
        /*01a4*/ 	.byte	0x00, 0xf4, 0x21, 0x00


	//----- nvinfo : EIATTR_SPARSE_MMA_MASK
	.align		4
.L_60:
        /*01a8*/ 	.byte	0x03, 0x50
        /*01aa*/ 	.short	0x0000


	//----- nvinfo : EIATTR_MAXREG_COUNT
	.align		4
        /*01ac*/ 	.byte	0x03, 0x1b
        /*01ae*/ 	.short	0x00ff


	//----- nvinfo : EIATTR_NUM_BARRIERS
	.align		4
        /*01b0*/ 	.byte	0x02, 0x4c
        /*01b2*/ 	.byte	0x01
	.zero		1


	//----- nvinfo : EIATTR_MERCURY_ISA_VERSION
	.align		4
        /*01b4*/ 	.byte	0x03, 0x5f
        /*01b6*/ 	.short	0x0101


	//----- nvinfo : EIATTR_COOP_GROUP_MASK_REGIDS
	.align		4
        /*01b8*/ 	.byte	0x04, 0x29
        /*01ba*/ 	.short	(.L_62 - .L_61)


	//   ....[0]....
.L_61:
        /*01bc*/ 	.word	0xffffffff


	//   ....[1]....
        /*01c0*/ 	.word	0xffffffff


	//   ....[2]....
        /*01c4*/ 	.word	0xffffffff


	//   ....[3]....
        /*01c8*/ 	.word	0xffffffff


	//   ....[4]....
        /*01cc*/ 	.word	0xffffffff


	//   ....[5]....
        /*01d0*/ 	.word	0xffffffff


	//   ....[6]....
        /*01d4*/ 	.word	0xffffffff


	//   ....[7]....
        /*01d8*/ 	.word	0xffffffff


	//   ....[8]....
        /*01dc*/ 	.word	0xffffffff


	//   ....[9]....
        /*01e0*/ 	.word	0xffffffff


	//   ....[10]....
        /*01e4*/ 	.word	0xffffffff


	//   ....[11]....
        /*01e8*/ 	.word	0xffffffff


	//   ....[12]....
        /*01ec*/ 	.word	0xffffffff


	//   ....[13]....
        /*01f0*/ 	.word	0xffffffff


	//   ....[14]....
        /*01f4*/ 	.word	0xffffffff


	//   ....[15]....
        /*01f8*/ 	.word	0xffffffff


	//   ....[16]....
        /*01fc*/ 	.word	0xffffffff


	//   ....[17]....
        /*0200*/ 	.word	0xffffffff


	//   ....[18]....
        /*0204*/ 	.word	0xffffffff


	//   ....[19]....
        /*0208*/ 	.word	0xffffffff


	//----- nvinfo : EIATTR_COOP_GROUP_INSTR_OFFSETS
	.align		4
.L_62:
        /*020c*/ 	.byte	0x04, 0x28
        /*020e*/ 	.short	(.L_64 - .L_63)


	//   ....[0]....
.L_63:
        /*0210*/ 	.word	0x000023a0


	//   ....[1]....
        /*0214*/ 	.word	0x000023b0


	//   ....[2]....
        /*0218*/ 	.word	0x000023c0


	//   ....[3]....
        /*021c*/ 	.word	0x000023d0


	//   ....[4]....
        /*0220*/ 	.word	0x00002420


	//   ....[5]....
        /*0224*/ 	.word	0x00002430


	//   ....[6]....
        /*0228*/ 	.word	0x00002440


	//   ....[7]....
        /*022c*/ 	.word	0x00002450


	//   ....[8]....
        /*0230*/ 	.word	0x00002510


	//   ....[9]....
        /*0234*/ 	.word	0x00002530


	//   ....[10]....
        /*0238*/ 	.word	0x000029b0


	//   ....[11]....
        /*023c*/ 	.word	0x000029c0


	//   ....[12]....
        /*0240*/ 	.word	0x000029d0


	//   ....[13]....
        /*0244*/ 	.word	0x000029e0


	//   ....[14]....
        /*0248*/ 	.word	0x00002a40


	//   ....[15]....
        /*024c*/ 	.word	0x00002a50


	//   ....[16]....
        /*0250*/ 	.word	0x00002a60


	//   ....[17]....
        /*0254*/ 	.word	0x00002a70


	//   ....[18]....
        /*0258*/ 	.word	0x00002b20


	//   ....[19]....
        /*025c*/ 	.word	0x00002b40


	//----- nvinfo : EIATTR_EXIT_INSTR_OFFSETS
	.align		4
.L_64:
        /*0260*/ 	.byte	0x04, 0x1c
        /*0262*/ 	.short	(.L_66 - .L_65)


	//   ....[0]....
.L_65:
        /*0264*/ 	.word	0x00004b00


	//   ....[1]....
        /*0268*/ 	.word	0x00004b30


	//----- nvinfo : EIATTR_REQNTID
	.align		4
.L_66:
        /*026c*/ 	.byte	0x04, 0x10
        /*026e*/ 	.short	(.L_68 - .L_67)
.L_67:
        /*0270*/ 	.word	0x00000080
        /*0274*/ 	.word	0x00000001
        /*0278*/ 	.word	0x00000001


	//----- nvinfo : EIATTR_CBANK_PARAM_SIZE
	.align		4
.L_68:
        /*027c*/ 	.byte	0x03, 0x19
        /*027e*/ 	.short	0x0088


	//----- nvinfo : EIATTR_PARAM_CBANK
	.align		4
        /*0280*/ 	.byte	0x04, 0x0a
        /*0282*/ 	.short	(.L_70 - .L_69)
	.align		4
.L_69:
        /*0284*/ 	.word	index@(.nv.constant0.attn_fwd)
        /*0288*/ 	.short	0x0210
        /*028a*/ 	.short	0x0088


	//----- nvinfo : EIATTR_SW_WAR
	.align		4
.L_70:
        /*028c*/ 	.byte	0x04, 0x36
        /*028e*/ 	.short	(.L_72 - .L_71)
.L_71:
        /*0290*/ 	.word	0x00000008
.L_72:


//--------------------- .nv.callgraph             --------------------------
	.section	.nv.callgraph,"",@"SHT_CUDA_CALLGRAPH"
	.align	4
	.sectionentsize	8
	.align		4
        /*0000*/ 	.word	0x00000000
	.align		4
        /*0004*/ 	.word	0xffffffff
	.align		4
        /*0008*/ 	.word	0x00000000
	.align		4
        /*000c*/ 	.word	0xfffffffe
	.align		4
        /*0010*/ 	.word	0x00000000
	.align		4
        /*0014*/ 	.word	0xfffffffd
	.align		4
        /*0018*/ 	.word	0x00000000
	.align		4
        /*001c*/ 	.word	0xfffffffc


//--------------------- .nv.constant4             --------------------------
	.section	.nv.constant4,"a",@progbits
	.align	8
	.align		8
.nv.constant4:
        /*0000*/ 	.dword	_$_str


//--------------------- .text.attn_fwd            --------------------------
	.section	.text.attn_fwd,"ax",@progbits
	.align	128
        .global         attn_fwd
        .type           attn_fwd,@function
        .size           attn_fwd,(.L_x_3 - attn_fwd)
        .other          attn_fwd,@"STO_CUDA_ENTRY STV_DEFAULT"
attn_fwd:
.text.attn_fwd:
[----:B------:R-:W-:Y:S01]  /*0000*/  LDC R1, c[0x0][0x28] ;  /* 0x00000a00ff017b82 */ /* 0x000fe20000000800 */
[----:B------:R-:W0:Y:S07]  /*0010*/  S2R R0, SR_TID.X ;  /* 0x0000000000007919 */ /* 0x000e2e0000002100 */
[----:B------:R-:W1:Y:S01]  /*0020*/  S2UR UR7, SR_CTAID.Y ;  /* 0x00000000000779c3 */ /* 0x000e620000002600 */
[----:B------:R-:W-:Y:S01]  /*0030*/  ULDC.64 UR4, c[0x0][0x240] ;  /* 0x0000900000047ab9 */ /* 0x000fe20000000a00 */
[----:B------:R-:W-:Y:S01]  /*0040*/  ULDC.64 UR10, c[0x0][0x208] ;  /* 0x00008200000a7ab9 */ /* 0x000fe20000000a00 */
[----:B------:R-:W2:Y:S05]  /*0050*/  S2R R3, SR_CTAID.X ;  /* 0x0000000000037919 */ /* 0x000eaa0000002500 */
[----:B------:R-:W3:Y:S08]  /*0060*/  LDC R36, c[0x0][0x248] ;  /* 0x00009200ff247b82 */ /* 0x000ef00000000800 */
[----:B------:R-:W4:Y:S01]  /*0070*/  LDC.64 R32, c[0x0][0x210] ;  /* 0x00008400ff207b82 */ /* 0x000f220000000a00 */
[----:B-1----:R-:W-:-:S04]  /*0080*/  UIMAD UR4, UR7, UR4, URZ ;  /* 0x00000004070472a4 */ /* 0x002fc8000f8e023f */
[----:B------:R-:W-:Y:S01]  /*0090*/  USHF.L.U32 UR6, UR4, 0x1, URZ ;  /* 0x0000000104067899 */ /* 0x000fe2000800063f */
[----:B0-----:R-:W-:Y:S02]  /*00a0*/  LOP3.LUT R2, R0, 0x1f, RZ, 0xc0, !PT ;  /* 0x0000001f00027812 */ /* 0x001fe400078ec0ff */
[----:B------:R-:W-:-:S03]  /*00b0*/  SHF.R.U32.HI R4, RZ, 0x5, R0 ;  /* 0x00000005ff047819 */ /* 0x000fc60000011600 */
[----:B--2---:R-:W-:Y:S01]  /*00c0*/  IMAD R2, R3, 0x20, R2 ;  /* 0x0000002003027824 */ /* 0x004fe200078e0202 */
[----:B------:R-:W-:-:S03]  /*00d0*/  SGXT.U32 R4, R4, 0x2 ;  /* 0x000000020404781a */ /* 0x000fc60000000000 */
[----:B------:R-:W-:Y:S01]  /*00e0*/  IMAD R3, R2, UR5, RZ ;  /* 0x0000000502037c24 */ /* 0x000fe2000f8e02ff */
[----:B------:R-:W-:Y:S01]  /*00f0*/  UIMAD.WIDE UR4, UR4, 0x2, URZ ;  /* 0x00000002040478a5 */ /* 0x000fe2000f8e023f */
[----:B---3--:R-:W-:Y:S02]  /*0100*/  IMAD R6, R4, R36, RZ ;  /* 0x0000002404067224 */ /* 0x008fe400078e02ff */
[C---:B------:R-:W-:Y:S02]  /*0110*/  IMAD.SHL.U32 R5, R3.reuse, 0x2, RZ ;  /* 0x0000000203057824 */ /* 0x040fe400078e00ff */
[----:B------:R-:W-:-:S03]  /*0120*/  IMAD.HI R4, R3, 0x2, RZ ;  /* 0x0000000203047827 */ /* 0x000fc600078e02ff */
[----:B----4-:R-:W-:Y:S01]  /*0130*/  IADD3 R32, P0, P1, R5, UR6, R32 ;  /* 0x0000000605207c10 */ /* 0x010fe2000f91e020 */
[----:B------:R-:W-:-:S03]  /*0140*/  IMAD R3, R36, 0x4, R6 ;  /* 0x0000000424037824 */ /* 0x000fc600078e0206 */
[----:B------:R-:W-:Y:S02]  /*0150*/  IADD3.X R34, R4, UR5, R33, P0, P1 ;  /* 0x0000000504227c10 */ /* 0x000fe400087e2421 */
[----:B------:R-:W-:Y:S02]  /*0160*/  LEA R7, R36, R3, 0x2 ;  /* 0x0000000324077211 */ /* 0x000fe400078e10ff */
[-C--:B------:R-:W-:Y:S02]  /*0170*/  LEA R4, P0, R6, R32.reuse, 0x1 ;  /* 0x0000002006047211 */ /* 0x080fe400078008ff */
[----:B------:R-:W-:Y:S01]  /*0180*/  LEA R8, P1, R7, R32, 0x1 ;  /* 0x0000002007087211 */ /* 0x000fe200078208ff */
[----:B------:R-:W-:Y:S01]  /*0190*/  IMAD R11, R36, 0x4, R7 ;  /* 0x00000004240b7824 */ /* 0x000fe200078e0207 */
[----:B------:R-:W-:Y:S02]  /*01a0*/  LEA.HI.X.SX32 R5, R6, R34, 0x1, P0 ;  /* 0x0000002206057211 */ /* 0x000fe400000f0eff */
[----:B------:R-:W-:-:S02]  /*01b0*/  LEA R6, P0, R3, R32, 0x1 ;  /* 0x0000002003067211 */ /* 0x000fc400078008ff */
[-C--:B------:R-:W-:Y:S01]  /*01c0*/  LEA.HI.X.SX32 R9, R7, R34.reuse, 0x1, P1 ;  /* 0x0000002207097211 */ /* 0x080fe200008f0eff */
[----:B------:R0:W2:Y:S01]  /*01d0*/  LDG.E.U16 R22, desc[UR10][R4.64] ;  /* 0x0000000a04167981 */ /* 0x0000a2000c1e1500 */
[----:B------:R-:W-:Y:S01]  /*01e0*/  LEA.HI.X.SX32 R7, R3, R34, 0x1, P0 ;  /* 0x0000002203077211 */ /* 0x000fe200000f0eff */
[C---:B------:R-:W-:Y:S02]  /*01f0*/  IMAD R3, R36.reuse, 0x4, R11 ;  /* 0x0000000424037824 */ /* 0x040fe400078e020b */
[----:B------:R1:W3:Y:S01]  /*0200*/  LDG.E.U16 R24, desc[UR10][R8.64] ;  /* 0x0000000a08187981 */ /* 0x0002e2000c1e1500 */
[-C--:B------:R-:W-:Y:S01]  /*0210*/  LEA R10, P0, R11, R32.reuse, 0x1 ;  /* 0x000000200b0a7211 */ /* 0x080fe200078008ff */
[----:B------:R-:W-:Y:S01]  /*0220*/  IMAD R14, R36, 0x4, R3 ;  /* 0x00000004240e7824 */ /* 0x000fe200078e0203 */
[----:B------:R-:W-:Y:S01]  /*0230*/  LEA R12, P1, R3, R32, 0x1 ;  /* 0x00000020030c7211 */ /* 0x000fe200078208ff */
[----:B------:R4:W5:Y:S01]  /*0240*/  LDG.E.U16 R21, desc[UR10][R6.64] ;  /* 0x0000000a06157981 */ /* 0x000962000c1e1500 */
[----:B------:R-:W-:-:S02]  /*0250*/  LEA.HI.X.SX32 R11, R11, R34, 0x1, P0 ;  /* 0x000000220b0b7211 */ /* 0x000fc400000f0eff */
[C---:B------:R-:W-:Y:S02]  /*0260*/  LEA R15, R36.reuse, R14, 0x2 ;  /* 0x0000000e240f7211 */ /* 0x040fe400078e10ff */
[----:B------:R-:W-:Y:S01]  /*0270*/  LEA.HI.X.SX32 R13, R3, R34, 0x1, P1 ;  /* 0x00000022030d7211 */ /* 0x000fe200008f0eff */
[----:B------:R4:W5:Y:S02]  /*0280*/  LDG.E.U16 R23, desc[UR10][R10.64] ;  /* 0x0000000a0a177981 */ /* 0x000964000c1e1500 */
[----:B------:R-:W-:Y:S01]  /*0290*/  IMAD R3, R36, 0x4, R15 ;  /* 0x0000000424037824 */ /* 0x000fe200078e020f */
[----:B0-----:R-:W-:Y:S01]  /*02a0*/  LEA R4, P0, R14, R32, 0x1 ;  /* 0x000000200e047211 */ /* 0x001fe200078008ff */
[----:B------:R0:W5:Y:S02]  /*02b0*/  LDG.E.U16 R26, desc[UR10][R12.64] ;  /* 0x0000000a0c1a7981 */ /* 0x000164000c1e1500 */
[----:B------:R-:W-:Y:S01]  /*02c0*/  IMAD R16, R36, 0x4, R3 ;  /* 0x0000000424107824 */ /* 0x000fe200078e0203 */
[----:B------:R-:W-:-:S03]  /*02d0*/  LEA.HI.X.SX32 R5, R14, R34, 0x1, P0 ;  /* 0x000000220e057211 */ /* 0x000fc600000f0eff */
[C---:B------:R-:W-:Y:S01]  /*02e0*/  IMAD R18, R36.reuse, 0x4, R16 ;  /* 0x0000000424127824 */ /* 0x040fe200078e0210 */
[C---:B-1----:R-:W-:Y:S01]  /*02f0*/  LEA R8, P0, R15.reuse, R32, 0x1 ;  /* 0x000000200f087211 */ /* 0x042fe200078008ff */
[----:B------:R1:W5:Y:S03]  /*0300*/  LDG.E.U16 R25, desc[UR10][R4.64] ;  /* 0x0000000a04197981 */ /* 0x000366000c1e1500 */
[C---:B------:R-:W-:Y:S02]  /*0310*/  LEA R17, R36.reuse, R18, 0x2 ;  /* 0x0000001224117211 */ /* 0x040fe400078e10ff */
[----:B------:R-:W-:Y:S02]  /*0320*/  LEA.HI.X.SX32 R9, R15, R34, 0x1, P0 ;  /* 0x000000220f097211 */ /* 0x000fe400000f0eff */
[CC--:B----4-:R-:W-:Y:S01]  /*0330*/  LEA R6, P0, R3.reuse, R32.reuse, 0x1 ;  /* 0x0000002003067211 */ /* 0x0d0fe200078008ff */
[----:B------:R-:W-:Y:S01]  /*0340*/  IMAD R19, R36, 0x4, R17 ;  /* 0x0000000424137824 */ /* 0x000fe200078e0211 */
[----:B------:R-:W-:Y:S01]  /*0350*/  LEA R14, P1, R16, R32, 0x1 ;  /* 0x00000020100e7211 */ /* 0x000fe200078208ff */
[----:B------:R-:W4:Y:S01]  /*0360*/  LDG.E.U16 R28, desc[UR10][R8.64] ;  /* 0x0000000a081c7981 */ /* 0x000f22000c1e1500 */
[----:B------:R-:W-:Y:S01]  /*0370*/  LEA.HI.X.SX32 R7, R3, R34, 0x1, P0 ;  /* 0x0000002203077211 */ /* 0x000fe200000f0eff */
[----:B------:R-:W-:Y:S01]  /*0380*/  IMAD R3, R36, 0x4, R19 ;  /* 0x0000000424037824 */ /* 0x000fe200078e0213 */
[----:B------:R-:W-:-:S03]  /*0390*/  LEA R10, P0, R17, R32, 0x1 ;  /* 0x00000020110a7211 */ /* 0x000fc600078008ff */
[C---:B------:R-:W-:Y:S01]  /*03a0*/  IMAD R20, R36.reuse, 0x4, R3 ;  /* 0x0000000424147824 */ /* 0x040fe200078e0203 */
[----:B------:R-:W-:Y:S01]  /*03b0*/  LEA.HI.X.SX32 R11, R17, R34, 0x1, P0 ;  /* 0x00000022110b7211 */ /* 0x000fe200000f0eff */
[----:B------:R1:W4:Y:S01]  /*03c0*/  LDG.E.U16 R27, desc[UR10][R6.64] ;  /* 0x0000000a061b7981 */ /* 0x000322000c1e1500 */
[C---:B0-----:R-:W-:Y:S02]  /*03d0*/  LEA R12, P0, R3.reuse, R32, 0x1 ;  /* 0x00000020030c7211 */ /* 0x041fe400078008ff */
[----:B-1----:R-:W-:Y:S01]  /*03e0*/  LEA R5, R36, R20, 0x2 ;  /* 0x0000001424057211 */ /* 0x002fe200078e10ff */
[----:B------:R-:W4:Y:S01]  /*03f0*/  LDG.E.U16 R10, desc[UR10][R10.64] ;  /* 0x0000000a0a0a7981 */ /* 0x000f22000c1e1500 */
[-C--:B------:R-:W-:Y:S02]  /*0400*/  LEA.HI.X.SX32 R15, R16, R34.reuse, 0x1, P1 ;  /* 0x00000022100f7211 */ /* 0x080fe400008f0eff */
[----:B------:R-:W-:Y:S02]  /*0410*/  LEA.HI.X.SX32 R13, R3, R34, 0x1, P0 ;  /* 0x00000022030d7211 */ /* 0x000fe400000f0eff */
[CC--:B------:R-:W-:Y:S01]  /*0420*/  LEA R16, P1, R5.reuse, R32.reuse, 0x1 ;  /* 0x0000002005107211 */ /* 0x0c0fe200078208ff */
[----:B------:R0:W4:Y:S01]  /*0430*/  LDG.E.U16 R30, desc[UR10][R14.64] ;  /* 0x0000000a0e1e7981 */ /* 0x000122000c1e1500 */
[----:B------:R-:W-:Y:S01]  /*0440*/  LEA R4, P0, R18, R32, 0x1 ;  /* 0x0000002012047211 */ /* 0x000fe200078008ff */
[----:B------:R-:W-:Y:S01]  /*0450*/  IMAD R3, R36, 0x4, R5 ;  /* 0x0000000424037824 */ /* 0x000fe200078e0205 */
[-C--:B------:R-:W-:Y:S01]  /*0460*/  LEA.HI.X.SX32 R17, R5, R34.reuse, 0x1, P1 ;  /* 0x0000002205117211 */ /* 0x080fe200008f0eff */
[----:B------:R-:W4:Y:S01]  /*0470*/  LDG.E.U16 R12, desc[UR10][R12.64] ;  /* 0x0000000a0c0c7981 */ /* 0x000f22000c1e1500 */
[----:B------:R-:W-:-:S02]  /*0480*/  LEA.HI.X.SX32 R5, R18, R34, 0x1, P0 ;  /* 0x0000002212057211 */ /* 0x000fc400000f0eff */
[CC--:B------:R-:W-:Y:S01]  /*0490*/  LEA R6, P0, R19.reuse, R32.reuse, 0x1 ;  /* 0x0000002013067211 */ /* 0x0c0fe200078008ff */
[----:B------:R1:W4:Y:S01]  /*04a0*/  LDG.E.U16 R16, desc[UR10][R16.64] ;  /* 0x0000000a10107981 */ /* 0x000322000c1e1500 */
[C---:B------:R-:W-:Y:S02]  /*04b0*/  LEA R8, P1, R20.reuse, R32, 0x1 ;  /* 0x0000002014087211 */ /* 0x040fe400078208ff */
[----:B------:R-:W-:Y:S02]  /*04c0*/  LEA.HI.X.SX32 R7, R19, R34, 0x1, P0 ;  /* 0x0000002213077211 */ /* 0x000fe400000f0eff */
[C---:B0-----:R-:W-:Y:S01]  /*04d0*/  LEA R14, P0, R3.reuse, R32, 0x1 ;  /* 0x00000020030e7211 */ /* 0x041fe200078008ff */
[----:B------:R0:W4:Y:S01]  /*04e0*/  LDG.E.U16 R19, desc[UR10][R4.64] ;  /* 0x0000000a04137981 */ /* 0x000122000c1e1500 */
[-C--:B------:R-:W-:Y:S02]  /*04f0*/  LEA.HI.X.SX32 R9, R20, R34.reuse, 0x1, P1 ;  /* 0x0000002214097211 */ /* 0x080fe400008f0eff */
[----:B------:R-:W-:Y:S01]  /*0500*/  LEA.HI.X.SX32 R15, R3, R34, 0x1, P0 ;  /* 0x00000022030f7211 */ /* 0x000fe200000f0eff */
[----:B------:R-:W4:Y:S04]  /*0510*/  LDG.E.U16 R29, desc[UR10][R6.64] ;  /* 0x0000000a061d7981 */ /* 0x000f28000c1e1500 */
[----:B------:R-:W4:Y:S04]  /*0520*/  LDG.E.U16 R9, desc[UR10][R8.64] ;  /* 0x0000000a08097981 */ /* 0x000f28000c1e1500 */
[----:B------:R0:W4:Y:S01]  /*0530*/  LDG.E.U16 R15, desc[UR10][R14.64] ;  /* 0x0000000a0e0f7981 */ /* 0x000122000c1e1500 */
[----:B-1----:R-:W-:-:S02]  /*0540*/  LOP3.LUT R17, R0, 0x3f, RZ, 0xc0, !PT ;  /* 0x0000003f00117812 */ /* 0x002fc400078ec0ff */
[----:B------:R-:W-:-:S03]  /*0550*/  SHF.R.S32.HI R3, RZ, 0x6, R0 ;  /* 0x00000006ff037819 */ /* 0x000fc60000011400 */
[----:B------:R-:W-:Y:S01]  /*0560*/  IMAD.SHL.U32 R18, R17, 0x2, RZ ;  /* 0x0000000211127824 */ /* 0x000fe200078e00ff */
[----:B------:R-:W-:Y:S01]  /*0570*/  SGXT R3, R3, 0x1 ;  /* 0x000000010303781a */ /* 0x000fe20000000200 */
[----:B------:R-:W1:Y:S03]  /*0580*/  S2UR UR6, SR_CgaCtaId ;  /* 0x00000000000679c3 */ /* 0x000e660000008800 */
[----:B------:R-:W-:-:S05]  /*0590*/  LOP3.LUT R3, R18, 0x90, R3, 0x78, !PT ;  /* 0x0000009012037812 */ /* 0x000fca00078e7803 */
[----:B------:R-:W1:Y:S01]  /*05a0*/  LDC R18, c[0x0][0x280] ;  /* 0x0000a000ff127b82 */ /* 0x000e620000000800 */
[--C-:B0-----:R-:W-:Y:S01]  /*05b0*/  SHF.R.S32.HI R5, RZ, 0x3, R0.reuse ;  /* 0x00000003ff057819 */ /* 0x101fe20000011400 */
[C---:B------:R-:W-:Y:S01]  /*05c0*/  IMAD.SHL.U32 R14, R0.reuse, 0x2, RZ ;  /* 0x00000002000e7824 */ /* 0x040fe200078e00ff */
[----:B------:R-:W-:Y:S02]  /*05d0*/  SHF.R.S32.HI R8, RZ, 0x4, R0 ;  /* 0x00000004ff087819 */ /* 0x000fe40000011400 */
[----:B------:R-:W-:Y:S02]  /*05e0*/  SGXT R5, R5, 0x1 ;  /* 0x000000010505781a */ /* 0x000fe40000000200 */
[----:B------:R-:W-:Y:S02]  /*05f0*/  LOP3.LUT R4, R0, 0x7, RZ, 0xc0, !PT ;  /* 0x0000000700047812 */ /* 0x000fe400078ec0ff */
[----:B------:R-:W-:Y:S02]  /*0600*/  LOP3.LUT R11, R5, 0x440, RZ, 0xc0, !PT ;  /* 0x00000440050b7812 */ /* 0x000fe400078ec0ff */
[----:B------:R-:W-:-:S02]  /*0610*/  SGXT R8, R8, 0x1 ;  /* 0x000000010808781a */ /* 0x000fc40000000200 */
[----:B------:R-:W-:Y:S02]  /*0620*/  LOP3.LUT R13, R0, 0x60, RZ, 0xc0, !PT ;  /* 0x00000060000d7812 */ /* 0x000fe400078ec0ff */
[----:B------:R-:W-:Y:S01]  /*0630*/  LOP3.LUT R6, R14, 0x3c, RZ, 0xc0, !PT ;  /* 0x0000003c0e067812 */ /* 0x000fe200078ec0ff */
[C---:B------:R-:W-:Y:S01]  /*0640*/  IMAD.SHL.U32 R5, R0.reuse, 0x4, RZ ;  /* 0x0000000400057824 */ /* 0x040fe200078e00ff */
[----:B------:R-:W-:Y:S01]  /*0650*/  SHF.L.U32 R7, R0, 0x6, RZ ;  /* 0x0000000600077819 */ /* 0x000fe200000006ff */
[----:B------:R-:W-:Y:S01]  /*0660*/  IMAD R11, R4, 0x8, R11 ;  /* 0x00000008040b7824 */ /* 0x000fe200078e020b */
[----:B------:R-:W-:Y:S01]  /*0670*/  LOP3.LUT R8, R8, 0x804, RZ, 0xc0, !PT ;  /* 0x0000080408087812 */ /* 0x000fe200078ec0ff */
[----:B------:R-:W-:Y:S01]  /*0680*/  UMOV UR4, 0x400 ;  /* 0x0000040000047882 */ /* 0x000fe20000000000 */
[----:B------:R-:W-:Y:S01]  /*0690*/  IMAD R6, R13, 0x8, R6 ;  /* 0x000000080d067824 */ /* 0x000fe200078e0206 */
[----:B------:R-:W-:Y:S01]  /*06a0*/  LOP3.LUT R7, R7, 0x40, RZ, 0xc0, !PT ;  /* 0x0000004007077812 */ /* 0x000fe200078ec0ff */
[----:B-1----:R-:W-:Y:S01]  /*06b0*/  ULEA UR6, UR6, UR4, 0x18 ;  /* 0x0000000406067291 */ /* 0x002fe2000f8ec03f */
[----:B------:R-:W-:-:S02]  /*06c0*/  LOP3.LUT R8, R8, 0x80, R5, 0xf8, !PT ;  /* 0x0000008008087812 */ /* 0x000fc400078ef805 */
[----:B------:R-:W-:Y:S02]  /*06d0*/  LOP3.LUT R11, R11, 0x40, R0, 0x78, !PT ;  /* 0x000000400b0b7812 */ /* 0x000fe400078e7800 */
[----:B------:R-:W-:Y:S02]  /*06e0*/  ISETP.GE.AND P1, PT, R18, 0x1, PT ;  /* 0x000000011200780c */ /* 0x000fe40003f26270 */
[----:B------:R-:W-:Y:S02]  /*06f0*/  IADD3 R6, R7, R6, RZ ;  /* 0x0000000607067210 */ /* 0x000fe40007ffe0ff */
[----:B------:R-:W-:Y:S02]  /*0700*/  LOP3.LUT R7, R8, R11, RZ, 0xfc, !PT ;  /* 0x0000000b08077212 */ /* 0x000fe400078efcff */
[----:B------:R-:W-:Y:S01]  /*0710*/  LOP3.LUT R8, R3, 0x20, RZ, 0x3c, !PT ;  /* 0x0000002003087812 */ /* 0x000fe200078e3cff */
[----:B------:R-:W-:Y:S01]  /*0720*/  IMAD.MOV.U32 R120, RZ, RZ, -0x800000 ;  /* 0xff800000ff787424 */ /* 0x000fe200078e00ff */
[----:B------:R-:W-:Y:S01]  /*0730*/  MOV R122, 0xff800000 ;  /* 0xff800000007a7802 */ /* 0x000fe20000000f00 */
[----:B------:R-:W-:Y:S01]  /*0740*/  IMAD.MOV.U32 R121, RZ, RZ, -0x800000 ;  /* 0xff800000ff797424 */ /* 0x000fe200078e00ff */
[----:B------:R-:W-:Y:S01]  /*0750*/  CS2R R84, SRZ ;  /* 0x0000000000547805 */ /* 0x000fe2000001ff00 */
[----:B------:R-:W-:Y:S01]  /*0760*/  IMAD.MOV.U32 R116, RZ, RZ, -0x800000 ;  /* 0xff800000ff747424 */ /* 0x000fe200078e00ff */
[----:B------:R-:W-:Y:S01]  /*0770*/  CS2R R86, SRZ ;  /* 0x0000000000567805 */ /* 0x000fe2000001ff00 */
[----:B------:R-:W-:Y:S01]  /*0780*/  IMAD.MOV.U32 R11, RZ, RZ, 0x3f800000 ;  /* 0x3f800000ff0b7424 */ /* 0x000fe200078e00ff */
[----:B------:R-:W-:Y:S01]  /*0790*/  CS2R R76, SRZ ;  /* 0x00000000004c7805 */ /* 0x000fe2000001ff00 */
[----:B------:R-:W-:Y:S01]  /*07a0*/  IMAD.MOV.U32 R138, RZ, RZ, 0x3f800000 ;  /* 0x3f800000ff8a7424 */ /* 0x000fe200078e00ff */
[----:B------:R-:W-:-:S02]  /*07b0*/  CS2R R78, SRZ ;  /* 0x00000000004e7805 */ /* 0x000fc4000001ff00 */
[----:B------:R-:W-:Y:S02]  /*07c0*/  CS2R R88, SRZ ;  /* 0x0000000000587805 */ /* 0x000fe4000001ff00 */
[----:B------:R-:W-:Y:S02]  /*07d0*/  CS2R R90, SRZ ;  /* 0x00000000005a7805 */ /* 0x000fe4000001ff00 */
[----:B------:R-:W-:Y:S02]  /*07e0*/  CS2R R80, SRZ ;  /* 0x0000000000507805 */ /* 0x000fe4000001ff00 */
[----:B------:R-:W-:Y:S01]  /*07f0*/  CS2R R82, SRZ ;  /* 0x0000000000527805 */ /* 0x000fe2000001ff00 */
[----:B--2---:R-:W-:Y:S04]  /*0800*/  STS.U16 [R3+UR6+0x2000], R22 ;  /* 0x0020001603007988 */ /* 0x004fe80008000406 */
[----:B---3--:R-:W-:Y:S04]  /*0810*/  STS.U16 [R3+UR6+0x2200], R24 ;  /* 0x0022001803007988 */ /* 0x008fe80008000406 */
[----:B-----5:R-:W-:Y:S04]  /*0820*/  STS.U16 [R3+UR6+0x2400], R26 ;  /* 0x0024001a03007988 */ /* 0x020fe80008000406 */
[----:B----4-:R-:W-:Y:S04]  /*0830*/  STS.U16 [R3+UR6+0x2600], R28 ;  /* 0x0026001c03007988 */ /* 0x010fe80008000406 */
[----:B------:R0:W-:Y:S04]  /*0840*/  STS.U16 [R3+UR6+0x2a00], R10 ;  /* 0x002a000a03007988 */ /* 0x0001e80008000406 */
[----:B------:R-:W-:Y:S04]  /*0850*/  STS.U16 [R3+UR6+0x2800], R30 ;  /* 0x0028001e03007988 */ /* 0x000fe80008000406 */
[----:B------:R-:W-:Y:S04]  /*0860*/  STS.U16 [R3+UR6+0x2c00], R12 ;  /* 0x002c000c03007988 */ /* 0x000fe80008000406 */
[----:B------:R-:W-:Y:S01]  /*0870*/  STS.U16 [R3+UR6+0x2e00], R16 ;  /* 0x002e001003007988 */ /* 0x000fe20008000406 */
[----:B0-----:R-:W-:-:S03]  /*0880*/  IMAD.MOV.U32 R10, RZ, RZ, 0x3f800000 ;  /* 0x3f800000ff0a7424 */ /* 0x001fc600078e00ff */
[----:B------:R-:W-:Y:S04]  /*0890*/  STS.U16 [R8+UR6+0x2100], R21 ;  /* 0x0021001508007988 */ /* 0x000fe80008000406 */
[----:B------:R-:W-:Y:S04]  /*08a0*/  STS.U16 [R8+UR6+0x2300], R23 ;  /* 0x0023001708007988 */ /* 0x000fe80008000406 */
[----:B------:R-:W-:Y:S04]  /*08b0*/  STS.U16 [R8+UR6+0x2500], R25 ;  /* 0x0025001908007988 */ /* 0x000fe80008000406 */
[----:B------:R0:W-:Y:S04]  /*08c0*/  STS.U16 [R8+UR6+0x2d00], R9 ;  /* 0x002d000908007988 */ /* 0x0001e80008000406 */
[----:B------:R1:W-:Y:S04]  /*08d0*/  STS.U16 [R8+UR6+0x2700], R27 ;  /* 0x0027001b08007988 */ /* 0x0003e80008000406 */
[----:B------:R2:W-:Y:S01]  /*08e0*/  STS.U16 [R8+UR6+0x2900], R19 ;  /* 0x0029001308007988 */ /* 0x0005e20008000406 */
[----:B0-----:R-:W-:-:S03]  /*08f0*/  LOP3.LUT R9, R0, 0x7f, RZ, 0xc0, !PT ;  /* 0x0000007f00097812 */ /* 0x001fc600078ec0ff */
[----:B------:R2:W-:Y:S04]  /*0900*/  STS.U16 [R8+UR6+0x2b00], R29 ;  /* 0x002b001d08007988 */ /* 0x0005e80008000406 */
[----:B------:R2:W-:Y:S01]  /*0910*/  STS.U16 [R8+UR6+0x2f00], R15 ;  /* 0x002f000f08007988 */ /* 0x0005e20008000406 */
[----:B-1----:R-:W-:Y:S02]  /*0920*/  MOV R27, 0x3f800000 ;  /* 0x3f800000001b7802 */ /* 0x002fe40000000f00 */
[----:B------:R-:W-:Y:S01]  /*0930*/  ISETP.GE.U32.AND P0, PT, R9, 0x20, PT ;  /* 0x000000200900780c */ /* 0x000fe20003f06070 */
[----:B------:R-:W-:-:S12]  /*0940*/  @!P1 BRA `(.L_x_0) ;  /* 0x0000002c00709947 */ /* 0x000fd80003800000 */
[----:B------:R-:W0:Y:S01]  /*0950*/  LDC.64 R70, c[0x0][0x250] ;  /* 0x00009400ff467b82 */ /* 0x000e220000000a00 */
[----:B------:R-:W-:Y:S01]  /*0960*/  SHF.R.U32.HI R18, RZ, 0x6, R0 ;  /* 0x00000006ff127819 */ /* 0x000fe20000011600 */
[----:B------:R-:W-:Y:S01]  /*0970*/  IMAD.SHL.U32 R10, R0, 0x8, RZ ;  /* 0x00000008000a7824 */ /* 0x000fe200078e00ff */
[----:B--2---:R-:W-:Y:S01]  /*0980*/  LEA R15, R4, R13, 0x2 ;  /* 0x0000000d040f7211 */ /* 0x004fe200078e10ff */
[----:B------:R-:W-:Y:S01]  /*0990*/  IMAD.SHL.U32 R12, R0, 0x80, RZ ;  /* 0x00000080000c7824 */ /* 0x000fe200078e00ff */
[----:B------:R-:W-:Y:S01]  /*09a0*/  SGXT.U32 R18, R18, 0x1 ;  /* 0x000000011212781a */ /* 0x000fe20000000000 */
[----:B------:R-:W-:Y:S01]  /*09b0*/  ULDC UR4, c[0x0][0x258] ;  /* 0x0000960000047ab9 */ /* 0x000fe20000000800 */
[----:B------:R-:W-:Y:S01]  /*09c0*/  LOP3.LUT R11, R10, 0x30, RZ, 0xc0, !PT ;  /* 0x000000300a0b7812 */ /* 0x000fe200078ec0ff */
[----:B------:R-:W1:Y:S01]  /*09d0*/  LDC R78, c[0x0][0x268] ;  /* 0x00009a00ff4e7b82 */ /* 0x000e620000000800 */
[----:B------:R-:W-:Y:S01]  /*09e0*/  SHF.R.U32.HI R16, RZ, 0x1, R13 ;  /* 0x00000001ff107819 */ /* 0x000fe2000001160d */
[----:B------:R-:W-:Y:S01]  /*09f0*/  ULDC.64 UR8, c[0x0][0x218] ;  /* 0x0000860000087ab9 */ /* 0x000fe20000000a00 */
[C---:B------:R-:W-:Y:S01]  /*0a00*/  SHF.L.U32 R13, R4.reuse, 0x4, RZ ;  /* 0x00000004040d7819 */ /* 0x040fe200000006ff */
[----:B------:R-:W-:Y:S01]  /*0a10*/  IMAD R11, R4, 0x40, R11 ;  /* 0x00000040040b7824 */ /* 0x000fe200078e020b */
[----:B------:R-:W-:Y:S01]  /*0a20*/  MOV R169, 0xff800000 ;  /* 0xff80000000a97802 */ /* 0x000fe20000000f00 */
[----:B------:R-:W-:Y:S01]  /*0a30*/  IMAD.MOV.U32 R165, RZ, RZ, -0x800000 ;  /* 0xff800000ffa57424 */ /* 0x000fe200078e00ff */
[C---:B------:R-:W-:Y:S01]  /*0a40*/  LOP3.LUT R23, R13.reuse, 0x780, R12, 0xf8, !PT ;  /* 0x000007800d177812 */ /* 0x040fe200078ef80c */
[----:B------:R-:W2:Y:S01]  /*0a50*/  LDC.64 R136, c[0x0][0x220] ;  /* 0x00008800ff887b82 */ /* 0x000ea20000000a00 */
[--C-:B------:R-:W-:Y:S01]  /*0a60*/  LOP3.LUT R12, R13, 0x30, R14.reuse, 0x78, !PT ;  /* 0x000000300d0c7812 */ /* 0x100fe200078e780e */
[----:B------:R-:W-:Y:S01]  /*0a70*/  IMAD.MOV.U32 R139, RZ, RZ, -0x800000 ;  /* 0xff800000ff8b7424 */ /* 0x000fe200078e00ff */
[----:B------:R-:W-:Y:S01]  /*0a80*/  LOP3.LUT R13, R0, 0x10, RZ, 0xc0, !PT ;  /* 0x00000010000d7812 */ /* 0x000fe200078ec0ff */
[----:B------:R-:W-:Y:S01]  /*0a90*/  IMAD.MOV.U32 R138, RZ, RZ, 0x3f800000 ;  /* 0x3f800000ff8a7424 */ /* 0x000fe200078e00ff */
[----:B------:R-:W-:-:S02]  /*0aa0*/  LOP3.LUT R14, R11, 0x10, R14, 0x78, !PT ;  /* 0x000000100b0e7812 */ /* 0x000fc400078e780e */
[----:B------:R-:W-:Y:S02]  /*0ab0*/  CS2R R84, SRZ ;  /* 0x0000000000547805 */ /* 0x000fe4000001ff00 */
[----:B------:R-:W-:Y:S01]  /*0ac0*/  LEA R12, R15, R12, 0x5 ;  /* 0x0000000c0f0c7211 */ /* 0x000fe200078e28ff */
[----:B0-----:R-:W-:Y:S01]  /*0ad0*/  IMAD R22, R18, R71, RZ ;  /* 0x0000004712167224 */ /* 0x001fe200078e02ff */
[----:B------:R-:W-:Y:S01]  /*0ae0*/  MOV R164, 0xff800000 ;  /* 0xff80000000a47802 */ /* 0x000fe20000000f00 */
[C---:B------:R-:W-:Y:S01]  /*0af0*/  IMAD R16, R13.reuse, 0x4, R16 ;  /* 0x000000040d107824 */ /* 0x040fe200078e0210 */
[----:B------:R-:W-:Y:S01]  /*0b00*/  LEA R13, R13, R14, 0x5 ;  /* 0x0000000e0d0d7211 */ /* 0x000fe200078e28ff */
[----:B------:R-:W-:Y:S01]  /*0b10*/  IMAD R24, R71, 0x2, R22 ;  /* 0x0000000247187824 */ /* 0x000fe200078e0216 */
[----:B------:R-:W-:Y:S01]  /*0b20*/  CS2R R86, SRZ ;  /* 0x0000000000567805 */ /* 0x000fe2000001ff00 */
[----:B------:R-:W-:Y:S01]  /*0b30*/  IMAD R14, R17, UR4, RZ ;  /* 0x00000004110e7c24 */ /* 0x000fe2000f8e02ff */
[----:B------:R-:W-:Y:S01]  /*0b40*/  ULDC.64 UR4, c[0x0][0x260] ;  /* 0x0000980000047ab9 */ /* 0x000fe20000000a00 */
[----:B------:R-:W-:Y:S01]  /*0b50*/  IMAD R26, R71, 0x2, R24 ;  /* 0x00000002471a7824 */ /* 0x000fe200078e0218 */
[----:B------:R-:W-:-:S02]  /*0b60*/  UIMAD UR4, UR7, UR4, URZ ;  /* 0x00000004070472a4 */ /* 0x000fc4000f8e023f */
[----:B------:R-:W-:Y:S01]  /*0b70*/  IMAD R10, R70, UR7, RZ ;  /* 0x00000007460a7c24 */ /* 0x000fe2000f8e02ff */
[C---:B------:R-:W-:Y:S01]  /*0b80*/  SHF.L.U32 R20, R14.reuse, 0x1, RZ ;  /* 0x000000010e147819 */ /* 0x040fe200000006ff */
[----:B------:R-:W-:Y:S01]  /*0b90*/  IMAD.HI R15, R14, 0x2, RZ ;  /* 0x000000020e0f7827 */ /* 0x000fe200078e02ff */
[----:B------:R-:W-:Y:S02]  /*0ba0*/  LEA R28, R71, R26, 0x1 ;  /* 0x0000001a471c7211 */ /* 0x000fe400078e08ff */
[----:B------:R-:W-:Y:S02]  /*0bb0*/  CS2R R88, SRZ ;  /* 0x0000000000587805 */ /* 0x000fe4000001ff00 */
[C---:B------:R-:W-:Y:S01]  /*0bc0*/  LOP3.LUT R16, R23.reuse, R16, RZ, 0x3c, !PT ;  /* 0x0000001017107212 */ /* 0x040fe200078e3cff */
[C---:B------:R-:W-:Y:S01]  /*0bd0*/  IMAD.SHL.U32 R11, R10.reuse, 0x2, RZ ;  /* 0x000000020a0b7824 */ /* 0x040fe200078e00ff */
[----:B------:R-:W-:Y:S01]  /*0be0*/  LOP3.LUT R23, R23, 0x10, R0, 0x78, !PT ;  /* 0x0000001017177812 */ /* 0x000fe200078e7800 */
[C---:B------:R-:W-:Y:S01]  /*0bf0*/  IMAD R30, R71.reuse, 0x2, R28 ;  /* 0x00000002471e7824 */ /* 0x040fe200078e021c */
[----:B------:R-:W-:Y:S01]  /*0c00*/  CS2R R90, SRZ ;  /* 0x00000000005a7805 */ /* 0x000fe2000001ff00 */
[----:B------:R-:W-:Y:S01]  /*0c10*/  IMAD.HI R10, R10, 0x2, RZ ;  /* 0x000000020a0a7827 */ /* 0x000fe200078e02ff */
[----:B------:R-:W-:Y:S01]  /*0c20*/  IADD3 R159, P1, P2, R20, UR8, R11 ;  /* 0x00000008149f7c10 */ /* 0x000fe2000fa3e00b */
[----:B------:R-:W-:Y:S01]  /*0c30*/  USHF.L.U32 UR8, UR4, 0x1, URZ ;  /* 0x0000000104087899 */ /* 0x000fe2000800063f */
[----:B------:R-:W-:Y:S01]  /*0c40*/  CS2R R80, SRZ ;  /* 0x0000000000507805 */ /* 0x000fe2000001ff00 */
[----:B------:R-:W-:Y:S01]  /*0c50*/  IMAD R32, R71, 0x2, R30 ;  /* 0x0000000247207824 */ /* 0x000fe200078e021e */
[----:B------:R-:W-:Y:S01]  /*0c60*/  IADD3.X R37, R15, UR9, R10, P1, P2 ;  /* 0x000000090f257c10 */ /* 0x000fe20008fe440a */
[----:B-1----:R-:W-:Y:S01]  /*0c70*/  IMAD R19, R18, R78, RZ ;  /* 0x0000004e12137224 */ /* 0x002fe200078e02ff */
[----:B------:R-:W-:Y:S01]  /*0c80*/  LEA R222, P3, R24, R159, 0x1 ;  /* 0x0000009f18de7211 */ /* 0x000fe200078608ff */
[----:B------:R-:W-:Y:S01]  /*0c90*/  IMAD R17, R17, UR5, RZ ;  /* 0x0000000511117c24 */ /* 0x000fe2000f8e02ff */
[----:B------:R-:W-:Y:S01]  /*0ca0*/  LEA R34, R71, R32, 0x1 ;  /* 0x0000002047227211 */ /* 0x000fe200078e08ff */
[----:B------:R-:W-:Y:S01]  /*0cb0*/  UIMAD.WIDE UR4, UR4, 0x2, URZ ;  /* 0x00000002040478a5 */ /* 0x000fe2000f8e023f */
[----:B------:R-:W-:Y:S01]  /*0cc0*/  LEA R15, R78, R19, 0x1 ;  /* 0x000000134e0f7211 */ /* 0x000fe200078e08ff */
[----:B------:R-:W-:Y:S01]  /*0cd0*/  IMAD.SHL.U32 R11, R17, 0x2, RZ ;  /* 0x00000002110b7824 */ /* 0x000fe200078e00ff */
[----:B------:R-:W-:Y:S01]  /*0ce0*/  LEA R220, P4, R26, R159, 0x1 ;  /* 0x0000009f1adc7211 */ /* 0x000fe200078808ff */
[----:B------:R-:W-:Y:S01]  /*0cf0*/  IMAD R36, R71, 0x2, R34 ;  /* 0x0000000247247824 */ /* 0x000fe200078e0222 */
[----:B------:R-:W-:Y:S01]  /*0d00*/  LEA R21, R78, R15, 0x1 ;  /* 0x0000000f4e157211 */ /* 0x000fe200078e08ff */
[----:B------:R-:W-:Y:S01]  /*0d10*/  IMAD.HI R76, R17, 0x2, RZ ;  /* 0x00000002114c7827 */ /* 0x000fe200078e02ff */
[----:B--2---:R-:W-:-:S02]  /*0d20*/  IADD3 R136, P1, P2, R11, UR8, R136 ;  /* 0x000000080b887c10 */ /* 0x004fc4000fa3e088 */
[----:B------:R-:W-:Y:S02]  /*0d30*/  CS2R R82, SRZ ;  /* 0x0000000000527805 */ /* 0x000fe4000001ff00 */
[----:B------:R-:W-:Y:S01]  /*0d40*/  LEA.HI.X.SX32 R223, R24, R37, 0x1, P3 ;  /* 0x0000002518df7211 */ /* 0x000fe200018f0eff */
[C---:B------:R-:W-:Y:S01]  /*0d50*/  IMAD R38, R71.reuse, 0x2, R36 ;  /* 0x0000000247267824 */ /* 0x040fe200078e0224 */
[----:B------:R-:W-:Y:S01]  /*0d60*/  IADD3.X R76, R76, UR5, R137, P1, P2 ;  /* 0x000000054c4c7c10 */ /* 0x000fe20008fe4489 */
[----:B------:R-:W-:Y:S01]  /*0d70*/  IMAD R17, R78, 0x2, R21 ;  /* 0x000000024e117824 */ /* 0x000fe200078e0215 */
[----:B------:R-:W-:Y:S01]  /*0d80*/  LEA R224, P2, R22, R159, 0x1 ;  /* 0x0000009f16e07211 */ /* 0x000fe200078408ff */
[----:B------:R-:W-:Y:S01]  /*0d90*/  UMOV UR4, URZ ;  /* 0x0000003f00047c82 */ /* 0x000fe20008000000 */
[C---:B------:R-:W-:Y:S01]  /*0da0*/  LEA R40, R71.reuse, R38, 0x1 ;  /* 0x0000002647287211 */ /* 0x040fe200078e08ff */
[----:B------:R-:W-:Y:S01]  /*0db0*/  IMAD R25, R78, 0x2, R17 ;  /* 0x000000024e197824 */ /* 0x000fe200078e0211 */
[----:B------:R-:W-:Y:S01]  /*0dc0*/  LEA.HI.X.SX32 R225, R22, R37, 0x1, P2 ;  /* 0x0000002516e17211 */ /* 0x000fe200010f0eff */
[----:B------:R-:W-:Y:S01]  /*0dd0*/  ULDC UR9, c[0x0][0x238] ;  /* 0x00008e0000097ab9 */ /* 0x000fe20000000800 */
[----:B------:R-:W-:Y:S01]  /*0de0*/  LEA R218, P2, R28, R159, 0x1 ;  /* 0x0000009f1cda7211 */ /* 0x000fe200078408ff */
[C---:B------:R-:W-:Y:S01]  /*0df0*/  IMAD R42, R71.reuse, 0x2, R40 ;  /* 0x00000002472a7824 */ /* 0x040fe200078e0228 */
[-C--:B------:R-:W-:Y:S01]  /*0e00*/  LEA.HI.X.SX32 R221, R26, R37.reuse, 0x1, P4 ;  /* 0x000000251add7211 */ /* 0x080fe200020f0eff */
[----:B------:R-:W-:Y:S01]  /*0e10*/  IMAD R27, R78, 0x2, R25 ;  /* 0x000000024e1b7824 */ /* 0x000fe200078e0219 */
[----:B------:R-:W-:Y:S01]  /*0e20*/  LEA.HI.X.SX32 R219, R28, R37, 0x1, P2 ;  /* 0x000000251cdb7211 */ /* 0x000fe200010f0eff */
[----:B------:R-:W-:Y:S01]  /*0e30*/  IMAD R44, R71, 0x2, R42 ;  /* 0x00000002472c7824 */ /* 0x000fe200078e022a */
[----:B------:R-:W-:-:S02]  /*0e40*/  LEA R212, P2, R34, R159, 0x1 ;  /* 0x0000009f22d47211 */ /* 0x000fc400078408ff */
[----:B------:R-:W-:Y:S02]  /*0e50*/  LEA R22, R78, R27, 0x1 ;  /* 0x0000001b4e167211 */ /* 0x000fe400078e08ff */
[C---:B------:R-:W-:Y:S02]  /*0e60*/  LEA R46, R71.reuse, R44, 0x1 ;  /* 0x0000002c472e7211 */ /* 0x040fe400078e08ff */
[-C--:B------:R-:W-:Y:S01]  /*0e70*/  LEA R216, P3, R30, R159.reuse, 0x1 ;  /* 0x0000009f1ed87211 */ /* 0x080fe200078608ff */
[----:B------:R-:W-:Y:S01]  /*0e80*/  IMAD R24, R78, 0x2, R22 ;  /* 0x000000024e187824 */ /* 0x000fe200078e0216 */
[----:B------:R-:W-:Y:S01]  /*0e90*/  LEA R214, P4, R32, R159, 0x1 ;  /* 0x0000009f20d67211 */ /* 0x000fe200078808ff */
[C---:B------:R-:W-:Y:S01]  /*0ea0*/  IMAD R48, R71.reuse, 0x2, R46 ;  /* 0x0000000247307824 */ /* 0x040fe200078e022e */
[----:B------:R-:W-:Y:S01]  /*0eb0*/  LEA.HI.X.SX32 R213, R34, R37, 0x1, P2 ;  /* 0x0000002522d57211 */ /* 0x000fe200010f0eff */
[----:B------:R-:W-:Y:S01]  /*0ec0*/  IMAD R26, R78, 0x2, R24 ;  /* 0x000000024e1a7824 */ /* 0x000fe200078e0218 */
[----:B------:R-:W-:Y:S01]  /*0ed0*/  LEA R206, P2, R40, R159, 0x1 ;  /* 0x0000009f28ce7211 */ /* 0x000fe200078408ff */
[----:B------:R-:W-:Y:S01]  /*0ee0*/  IMAD R50, R71, 0x2, R48 ;  /* 0x0000000247327824 */ /* 0x000fe200078e0230 */
[----:B------:R-:W-:-:S02]  /*0ef0*/  LEA.HI.X.SX32 R217, R30, R37, 0x1, P3 ;  /* 0x000000251ed97211 */ /* 0x000fc400018f0eff */
[----:B------:R-:W-:Y:S02]  /*0f00*/  LEA.HI.X.SX32 R215, R32, R37, 0x1, P4 ;  /* 0x0000002520d77211 */ /* 0x000fe400020f0eff */
[C---:B------:R-:W-:Y:S02]  /*0f10*/  LEA R52, R71.reuse, R50, 0x1 ;  /* 0x0000003247347211 */ /* 0x040fe400078e08ff */
[-C--:B------:R-:W-:Y:S02]  /*0f20*/  LEA R210, P3, R36, R159.reuse, 0x1 ;  /* 0x0000009f24d27211 */ /* 0x080fe400078608ff */
[----:B------:R-:W-:Y:S01]  /*0f30*/  LEA R208, P4, R38, R159, 0x1 ;  /* 0x0000009f26d07211 */ /* 0x000fe200078808ff */
[C---:B------:R-:W-:Y:S01]  /*0f40*/  IMAD R54, R71.reuse, 0x2, R52 ;  /* 0x0000000247367824 */ /* 0x040fe200078e0234 */
[----:B------:R-:W-:Y:S02]  /*0f50*/  LEA.HI.X.SX32 R207, R40, R37, 0x1, P2 ;  /* 0x0000002528cf7211 */ /* 0x000fe400010f0eff */
[----:B------:R-:W-:Y:S01]  /*0f60*/  LEA R200, P2, R46, R159, 0x1 ;  /* 0x0000009f2ec87211 */ /* 0x000fe200078408ff */
[----:B------:R-:W-:Y:S01]  /*0f70*/  IMAD R56, R71, 0x2, R54 ;  /* 0x0000000247387824 */ /* 0x000fe200078e0236 */
[----:B------:R-:W-:-:S02]  /*0f80*/  LEA.HI.X.SX32 R211, R36, R37, 0x1, P3 ;  /* 0x0000002524d37211 */ /* 0x000fc400018f0eff */
[----:B------:R-:W-:Y:S01]  /*0f90*/  LEA.HI.X.SX32 R209, R38, R37, 0x1, P4 ;  /* 0x0000002526d17211 */ /* 0x000fe200020f0eff */
[C---:B------:R-:W-:Y:S01]  /*0fa0*/  IMAD R58, R71.reuse, 0x2, R56 ;  /* 0x00000002473a7824 */ /* 0x040fe200078e0238 */
[-C--:B------:R-:W-:Y:S02]  /*0fb0*/  LEA R204, P3, R42, R159.reuse, 0x1 ;  /* 0x0000009f2acc7211 */ /* 0x080fe400078608ff */
[-C--:B------:R-:W-:Y:S01]  /*0fc0*/  LEA R202, P4, R44, R159.reuse, 0x1 ;  /* 0x0000009f2cca7211 */ /* 0x080fe200078808ff */
[C---:B------:R-:W-:Y:S01]  /*0fd0*/  IMAD R60, R71.reuse, 0x2, R58 ;  /* 0x00000002473c7824 */ /* 0x040fe200078e023a */
[----:B------:R-:W-:Y:S02]  /*0fe0*/  LEA R194, P5, R52, R159, 0x1 ;  /* 0x0000009f34c27211 */ /* 0x000fe400078a08ff */
[----:B------:R-:W-:Y:S02]  /*0ff0*/  LEA.HI.X.SX32 R201, R46, R37, 0x1, P2 ;  /* 0x000000252ec97211 */ /* 0x000fe400010f0eff */
[----:B------:R-:W-:-:S02]  /*1000*/  LEA R62, R71, R60, 0x1 ;  /* 0x0000003c473e7211 */ /* 0x000fc400078e08ff */
[----:B------:R-:W-:Y:S02]  /*1010*/  LEA R192, P2, R54, R159, 0x1 ;  /* 0x0000009f36c07211 */ /* 0x000fe400078408ff */
[----:B------:R-:W-:Y:S01]  /*1020*/  LEA R29, R78, R26, 0x1 ;  /* 0x0000001a4e1d7211 */ /* 0x000fe200078e08ff */
[C---:B------:R-:W-:Y:S01]  /*1030*/  IMAD R64, R71.reuse, 0x2, R62 ;  /* 0x0000000247407824 */ /* 0x040fe200078e023e */
[-C--:B------:R-:W-:Y:S02]  /*1040*/  LEA.HI.X.SX32 R205, R42, R37.reuse, 0x1, P3 ;  /* 0x000000252acd7211 */ /* 0x080fe400018f0eff */
[----:B------:R-:W-:Y:S01]  /*1050*/  LEA.HI.X.SX32 R203, R44, R37, 0x1, P4 ;  /* 0x000000252ccb7211 */ /* 0x000fe200020f0eff */
[C---:B------:R-:W-:Y:S01]  /*1060*/  IMAD R66, R71.reuse, 0x2, R64 ;  /* 0x0000000247427824 */ /* 0x040fe200078e0240 */
        /* <DEDUP_REMOVED lines=9> */
[----:B------:R-:W-:Y:S01]  /*1100*/  LEA R184, P2, R62, R159, 0x1 ;  /* 0x0000009f3eb87211 */ /* 0x000fe200078408ff */
[C---:B------:R-:W-:Y:S01]  /*1110*/  IMAD R72, R71.reuse, 0x2, R70 ;  /* 0x0000000247487824 */ /* 0x040fe200078e0246 */
[-C--:B------:R-:W-:Y:S02]  /*1120*/  LEA.HI.X.SX32 R199, R48, R37.reuse, 0x1, P3 ;  /* 0x0000002530c77211 */ /* 0x080fe400018f0eff */
[----:B------:R-:W-:Y:S02]  /*1130*/  LEA.HI.X.SX32 R197, R50, R37, 0x1, P4 ;  /* 0x0000002532c57211 */ /* 0x000fe400020f0eff */
[C---:B------:R-:W-:Y:S02]  /*1140*/  LEA R14, R71.reuse, R72, 0x1 ;  /* 0x00000048470e7211 */ /* 0x040fe400078e08ff */
[-C--:B------:R-:W-:Y:S02]  /*1150*/  LEA R190, P3, R56, R159.reuse, 0x1 ;  /* 0x0000009f38be7211 */ /* 0x080fe400078608ff */
[----:B------:R-:W-:Y:S01]  /*1160*/  LEA R188, P4, R58, R159, 0x1 ;  /* 0x0000009f3abc7211 */ /* 0x000fe200078808ff */
[----:B------:R-:W-:Y:S01]  /*1170*/  IMAD R18, R71, 0x2, R14 ;  /* 0x0000000247127824 */ /* 0x000fe200078e020e */
[----:B------:R-:W-:-:S02]  /*1180*/  LEA.HI.X.SX32 R187, R60, R37, 0x1, P5 ;  /* 0x000000253cbb7211 */ /* 0x000fc400028f0eff */
[----:B------:R-:W-:Y:S01]  /*1190*/  LEA R178, P5, R68, R159, 0x1 ;  /* 0x0000009f44b27211 */ /* 0x000fe200078a08ff */
[C---:B------:R-:W-:Y:S01]  /*11a0*/  IMAD R10, R71.reuse, 0x2, R18 ;  /* 0x00000002470a7824 */ /* 0x040fe200078e0212 */
[----:B------:R-:W-:Y:S02]  /*11b0*/  LEA.HI.X.SX32 R185, R62, R37, 0x1, P2 ;  /* 0x000000253eb97211 */ /* 0x000fe400010f0eff */
[----:B------:R-:W-:Y:S01]  /*11c0*/  LEA R176, P2, R70, R159, 0x1 ;  /* 0x0000009f46b07211 */ /* 0x000fe200078408ff */
[C---:B------:R-:W-:Y:S01]  /*11d0*/  IMAD R20, R71.reuse, 0x2, R10 ;  /* 0x0000000247147824 */ /* 0x040fe200078e020a */
[-C--:B------:R-:W-:Y:S02]  /*11e0*/  LEA.HI.X.SX32 R191, R56, R37.reuse, 0x1, P3 ;  /* 0x0000002538bf7211 */ /* 0x080fe400018f0eff */
[----:B------:R-:W-:Y:S01]  /*11f0*/  LEA.HI.X.SX32 R189, R58, R37, 0x1, P4 ;  /* 0x000000253abd7211 */ /* 0x000fe200020f0eff */
[----:B------:R-:W-:Y:S01]  /*1200*/  IMAD R74, R71, 0x2, R20 ;  /* 0x00000002474a7824 */ /* 0x000fe200078e0214 */
[----:B------:R-:W-:-:S02]  /*1210*/  LEA R182, P3, R64, R159, 0x1 ;  /* 0x0000009f40b67211 */ /* 0x000fc400078608ff */
[----:B------:R-:W-:Y:S02]  /*1220*/  LEA R180, P4, R66, R159, 0x1 ;  /* 0x0000009f42b47211 */ /* 0x000fe400078808ff */
[----:B------:R-:W-:Y:S02]  /*1230*/  LEA.HI.X.SX32 R179, R68, R37, 0x1, P5 ;  /* 0x0000002544b37211 */ /* 0x000fe400028f0eff */
[----:B------:R-:W-:Y:S02]  /*1240*/  LEA R170, P5, R18, R159, 0x1 ;  /* 0x0000009f12aa7211 */ /* 0x000fe400078a08ff */
[----:B------:R-:W-:Y:S02]  /*1250*/  LEA.HI.X.SX32 R177, R70, R37, 0x1, P2 ;  /* 0x0000002546b17211 */ /* 0x000fe400010f0eff */
[----:B------:R-:W-:Y:S02]  /*1260*/  LEA R11, R71, R74, 0x1 ;  /* 0x0000004a470b7211 */ /* 0x000fe400078e08ff */
[----:B------:R-:W-:-:S02]  /*1270*/  LEA R35, R78, R33, 0x1 ;  /* 0x000000214e237211 */ /* 0x000fc400078e08ff */
[----:B------:R-:W-:Y:S02]  /*1280*/  LEA R166, P2, R10, R159, 0x1 ;  /* 0x0000009f0aa67211 */ /* 0x000fe400078408ff */
[-C--:B------:R-:W-:Y:S02]  /*1290*/  LEA.HI.X.SX32 R183, R64, R37.reuse, 0x1, P3 ;  /* 0x0000002540b77211 */ /* 0x080fe400018f0eff */
[----:B------:R-:W-:Y:S02]  /*12a0*/  LEA.HI.X.SX32 R181, R66, R37, 0x1, P4 ;  /* 0x0000002542b57211 */ /* 0x000fe400020f0eff */
[-C--:B------:R-:W-:Y:S02]  /*12b0*/  LEA R174, P3, R72, R159.reuse, 0x1 ;  /* 0x0000009f48ae7211 */ /* 0x080fe400078608ff */
[----:B------:R-:W-:Y:S02]  /*12c0*/  LEA R172, P4, R14, R159, 0x1 ;  /* 0x0000009f0eac7211 */ /* 0x000fe400078808ff */
[----:B------:R-:W-:-:S02]  /*12d0*/  LEA.HI.X.SX32 R171, R18, R37, 0x1, P5 ;  /* 0x0000002512ab7211 */ /* 0x000fc400028f0eff */
[----:B------:R-:W-:Y:S02]  /*12e0*/  LEA R158, P5, R11, R159, 0x1 ;  /* 0x0000009f0b9e7211 */ /* 0x000fe400078a08ff */
[-C--:B------:R-:W-:Y:S01]  /*12f0*/  LEA.HI.X.SX32 R167, R10, R37.reuse, 0x1, P2 ;  /* 0x000000250aa77211 */ /* 0x080fe200010f0eff */
[----:B------:R-:W-:Y:S01]  /*1300*/  IMAD R10, R78, 0x2, R35 ;  /* 0x000000024e0a7824 */ /* 0x000fe200078e0223 */
[-C--:B------:R-:W-:Y:S02]  /*1310*/  LEA.HI.X.SX32 R175, R72, R37.reuse, 0x1, P3 ;  /* 0x0000002548af7211 */ /* 0x080fe400018f0eff */
[----:B------:R-:W-:Y:S02]  /*1320*/  LEA.HI.X.SX32 R173, R14, R37, 0x1, P4 ;  /* 0x000000250ead7211 */ /* 0x000fe400020f0eff */
[-C--:B------:R-:W-:Y:S02]  /*1330*/  LEA R162, P3, R20, R159.reuse, 0x1 ;  /* 0x0000009f14a27211 */ /* 0x080fe400078608ff */
[----:B------:R-:W-:-:S02]  /*1340*/  LEA R160, P4, R74, R159, 0x1 ;  /* 0x0000009f4aa07211 */ /* 0x000fc400078808ff */
[-C--:B------:R-:W-:Y:S01]  /*1350*/  LEA.HI.X.SX32 R159, R11, R37.reuse, 0x1, P5 ;  /* 0x000000250b9f7211 */ /* 0x080fe200028f0eff */
[----:B------:R-:W-:Y:S01]  /*1360*/  IMAD R11, R78, 0x2, R10 ;  /* 0x000000024e0b7824 */ /* 0x000fe200078e020a */
[-C--:B------:R-:W-:Y:S02]  /*1370*/  LEA R154, P2, R15, R136.reuse, 0x1 ;  /* 0x000000880f9a7211 */ /* 0x080fe400078408ff */
[----:B------:R-:W-:Y:S02]  /*1380*/  LEA.HI.X.SX32 R163, R20, R37, 0x1, P3 ;  /* 0x0000002514a37211 */ /* 0x000fe400018f0eff */
[C---:B------:R-:W-:Y:S02]  /*1390*/  LEA R14, R78.reuse, R11, 0x1 ;  /* 0x0000000b4e0e7211 */ /* 0x040fe400078e08ff */
[----:B------:R-:W-:Y:S02]  /*13a0*/  LEA R150, P3, R17, R136, 0x1 ;  /* 0x0000008811967211 */ /* 0x000fe400078608ff */
[----:B------:R-:W-:Y:S01]  /*13b0*/  LEA.HI.X.SX32 R155, R15, R76, 0x1, P2 ;  /* 0x0000004c0f9b7211 */ /* 0x000fe200010f0eff */
[----:B------:R-:W-:Y:S01]  /*13c0*/  IMAD R15, R78, 0x2, R14 ;  /* 0x000000024e0f7824 */ /* 0x000fe200078e020e */
[----:B------:R-:W-:-:S02]  /*13d0*/  LEA R156, P1, R19, R136, 0x1 ;  /* 0x00000088139c7211 */ /* 0x000fc400078208ff */
[-C--:B------:R-:W-:Y:S01]  /*13e0*/  LEA.HI.X.SX32 R151, R17, R76.reuse, 0x1, P3 ;  /* 0x0000004c11977211 */ /* 0x080fe200018f0eff */
[C---:B------:R-:W-:Y:S01]  /*13f0*/  IMAD R17, R78.reuse, 0x2, R15 ;  /* 0x000000024e117824 */ /* 0x040fe200078e020f */
[----:B------:R-:W-:Y:S02]  /*1400*/  LEA.HI.X.SX32 R157, R19, R76, 0x1, P1 ;  /* 0x0000004c139d7211 */ /* 0x000fe400008f0eff */
[C---:B------:R-:W-:Y:S02]  /*1410*/  LEA R152, P1, R21.reuse, R136, 0x1 ;  /* 0x0000008815987211 */ /* 0x040fe400078208ff */
[C---:B------:R-:W-:Y:S02]  /*1420*/  LEA R18, R78.reuse, R17, 0x1 ;  /* 0x000000114e127211 */ /* 0x040fe400078e08ff */
[----:B------:R-:W-:Y:S02]  /*1430*/  LEA.HI.X.SX32 R153, R21, R76, 0x1, P1 ;  /* 0x0000004c15997211 */ /* 0x000fe400008f0eff */
[-C--:B------:R-:W-:Y:S01]  /*1440*/  LEA R148, P1, R25, R136.reuse, 0x1 ;  /* 0x0000008819947211 */ /* 0x080fe200078208ff */
[----:B------:R-:W-:Y:S01]  /*1450*/  IMAD R19, R78, 0x2, R18 ;  /* 0x000000024e137824 */ /* 0x000fe200078e0212 */
[----:B------:R-:W-:-:S02]  /*1460*/  LEA R146, P2, R27, R136, 0x1 ;  /* 0x000000881b927211 */ /* 0x000fc400078408ff */
[----:B------:R-:W-:Y:S01]  /*1470*/  LEA.HI.X.SX32 R149, R25, R76, 0x1, P1 ;  /* 0x0000004c19957211 */ /* 0x000fe200008f0eff */
[----:B------:R-:W-:Y:S01]  /*1480*/  IMAD R20, R78, 0x2, R19 ;  /* 0x000000024e147824 */ /* 0x000fe200078e0213 */
[----:B------:R-:W-:Y:S01]  /*1490*/  LEA R142, P1, R24, R136, 0x1 ;  /* 0x00000088188e7211 */ /* 0x000fe200078208ff */
[----:B------:R-:W-:Y:S01]  /*14a0*/  VIADD R25, R16, UR6 ;  /* 0x0000000610197c36 */ /* 0x000fe20008000000 */
[-C--:B------:R-:W-:Y:S01]  /*14b0*/  LEA.HI.X.SX32 R147, R27, R76.reuse, 0x1, P2 ;  /* 0x0000004c1b937211 */ /* 0x080fe200010f0eff */
[----:B------:R-:W-:Y:S01]  /*14c0*/  IMAD.MOV.U32 R27, RZ, RZ, 0x3f800000 ;  /* 0x3f800000ff1b7424 */ /* 0x000fe200078e00ff */
[----:B------:R-:W-:Y:S02]  /*14d0*/  LEA.HI.X.SX32 R143, R24, R76, 0x1, P1 ;  /* 0x0000004c188f7211 */ /* 0x000fe400008f0eff */
[-C--:B------:R-:W-:Y:S02]  /*14e0*/  LEA R144, P3, R22, R136.reuse, 0x1 ;  /* 0x0000008816907211 */ /* 0x080fe400078608ff */
[----:B------:R-:W-:-:S02]  /*14f0*/  LEA R140, P2, R26, R136, 0x1 ;  /* 0x000000881a8c7211 */ /* 0x000fc400078408ff */
[C---:B------:R-:W-:Y:S02]  /*1500*/  LEA R30, P1, R31.reuse, R136, 0x1 ;  /* 0x000000881f1e7211 */ /* 0x040fe400078208ff */
[----:B------:R-:W-:Y:S02]  /*1510*/  LEA R21, R78, R20, 0x1 ;  /* 0x000000144e157211 */ /* 0x000fe400078e08ff */
[-C--:B------:R-:W-:Y:S02]  /*1520*/  LEA.HI.X.SX32 R145, R22, R76.reuse, 0x1, P3 ;  /* 0x0000004c16917211 */ /* 0x080fe400018f0eff */
[-C--:B------:R-:W-:Y:S01]  /*1530*/  LEA.HI.X.SX32 R141, R26, R76.reuse, 0x1, P2 ;  /* 0x0000004c1a8d7211 */ /* 0x080fe200010f0eff */
[----:B------:R-:W-:Y:S01]  /*1540*/  IMAD R22, R78, 0x2, R21 ;  /* 0x000000024e167824 */ /* 0x000fe200078e0215 */
[----:B------:R-:W-:Y:S01]  /*1550*/  LEA.HI.X.SX32 R31, R31, R76, 0x1, P1 ;  /* 0x0000004c1f1f7211 */ /* 0x000fe200008f0eff */
[----:B------:R-:W-:Y:S01]  /*1560*/  IMAD.MOV.U32 R26, RZ, RZ, RZ ;  /* 0x000000ffff1a7224 */ /* 0x000fe200078e00ff */
[----:B------:R-:W-:-:S02]  /*1570*/  LEA R28, P3, R29, R136, 0x1 ;  /* 0x000000881d1c7211 */ /* 0x000fc400078608ff */
[-C--:B------:R-:W-:Y:S02]  /*1580*/  LEA R32, P2, R33, R136.reuse, 0x1 ;  /* 0x0000008821207211 */ /* 0x080fe400078408ff */
[----:B------:R-:W-:Y:S02]  /*1590*/  LEA R36, P1, R10, R136, 0x1 ;  /* 0x000000880a247211 */ /* 0x000fe400078208ff */
[----:B------:R-:W-:Y:S02]  /*15a0*/  LEA.HI.X.SX32 R161, R74, R37, 0x1, P4 ;  /* 0x000000254aa17211 */ /* 0x000fe400020f0eff */
[-C--:B------:R-:W-:Y:S02]  /*15b0*/  LEA.HI.X.SX32 R29, R29, R76.reuse, 0x1, P3 ;  /* 0x0000004c1d1d7211 */ /* 0x080fe400018f0eff */
[-C--:B------:R-:W-:Y:S02]  /*15c0*/  LEA.HI.X.SX32 R33, R33, R76.reuse, 0x1, P2 ;  /* 0x0000004c21217211 */ /* 0x080fe400010f0eff */
[----:B------:R-:W-:Y:S01]  /*15d0*/  LEA.HI.X.SX32 R37, R10, R76, 0x1, P1 ;  /* 0x0000004c0a257211 */ /* 0x000fe200008f0eff */
[----:B------:R-:W-:Y:S01]  /*15e0*/  IMAD R10, R78, 0x2, R22 ;  /* 0x000000024e0a7824 */ /* 0x000fe200078e0216 */
[----:B------:R-:W-:-:S02]  /*15f0*/  LEA R34, P3, R35, R136, 0x1 ;  /* 0x0000008823227211 */ /* 0x000fc400078608ff */
[----:B------:R-:W-:Y:S02]  /*1600*/  LEA R38, P2, R11, R136, 0x1 ;  /* 0x000000880b267211 */ /* 0x000fe400078408ff */
[-C--:B------:R-:W-:Y:S02]  /*1610*/  LEA.HI.X.SX32 R35, R35, R76.reuse, 0x1, P3 ;  /* 0x0000004c23237211 */ /* 0x080fe400018f0eff */
[----:B------:R-:W-:Y:S02]  /*1620*/  LEA.HI.X.SX32 R39, R11, R76, 0x1, P2 ;  /* 0x0000004c0b277211 */ /* 0x000fe400010f0eff */
[----:B------:R-:W-:Y:S02]  /*1630*/  LEA R40, P3, R14, R136, 0x1 ;  /* 0x000000880e287211 */ /* 0x000fe400078608ff */
[----:B------:R-:W-:Y:S02]  /*1640*/  LEA R11, R78, R10, 0x1 ;  /* 0x0000000a4e0b7211 */ /* 0x000fe400078e08ff */
[----:B------:R-:W-:-:S02]  /*1650*/  LEA.HI.X.SX32 R41, R14, R76, 0x1, P3 ;  /* 0x0000004c0e297211 */ /* 0x000fc400018f0eff */
[-C--:B------:R-:W-:Y:S01]  /*1660*/  LEA R42, P1, R15, R136.reuse, 0x1 ;  /* 0x000000880f2a7211 */ /* 0x080fe200078208ff */
[C---:B------:R-:W-:Y:S01]  /*1670*/  IMAD R14, R78.reuse, 0x2, R11 ;  /* 0x000000024e0e7824 */ /* 0x040fe200078e020b */
[----:B------:R-:W-:Y:S02]  /*1680*/  LEA R44, P2, R17, R136, 0x1 ;  /* 0x00000088112c7211 */ /* 0x000fe400078408ff */
[-C--:B------:R-:W-:Y:S01]  /*1690*/  LEA.HI.X.SX32 R43, R15, R76.reuse, 0x1, P1 ;  /* 0x0000004c0f2b7211 */ /* 0x080fe200008f0eff */
[----:B------:R-:W-:Y:S01]  /*16a0*/  IMAD R15, R78, 0x2, R14 ;  /* 0x000000024e0f7824 */ /* 0x000fe200078e020e */
[----:B------:R-:W-:Y:S02]  /*16b0*/  LEA.HI.X.SX32 R45, R17, R76, 0x1, P2 ;  /* 0x0000004c112d7211 */ /* 0x000fe400010f0eff */
[-C--:B------:R-:W-:Y:S02]  /*16c0*/  LEA R46, P3, R18, R136.reuse, 0x1 ;  /* 0x00000088122e7211 */ /* 0x080fe400078608ff */
[----:B------:R-:W-:-:S02]  /*16d0*/  LEA R50, P2, R20, R136, 0x1 ;  /* 0x0000008814327211 */ /* 0x000fc400078408ff */
[----:B------:R-:W-:Y:S02]  /*16e0*/  LEA R17, R78, R15, 0x1 ;  /* 0x0000000f4e117211 */ /* 0x000fe400078e08ff */
[-C--:B------:R-:W-:Y:S02]  /*16f0*/  LEA.HI.X.SX32 R47, R18, R76.reuse, 0x1, P3 ;  /* 0x0000004c122f7211 */ /* 0x080fe400018f0eff */
[----:B------:R-:W-:Y:S01]  /*1700*/  LEA.HI.X.SX32 R51, R20, R76, 0x1, P2 ;  /* 0x0000004c14337211 */ /* 0x000fe200010f0eff */
[----:B------:R-:W-:Y:S01]  /*1710*/  IMAD R18, R78, 0x2, R17 ;  /* 0x000000024e127824 */ /* 0x000fe200078e0211 */
[-C--:B------:R-:W-:Y:S02]  /*1720*/  LEA R48, P1, R19, R136.reuse, 0x1 ;  /* 0x0000008813307211 */ /* 0x080fe400078208ff */
[-C--:B------:R-:W-:Y:S02]  /*1730*/  LEA R52, P3, R21, R136.reuse, 0x1 ;  /* 0x0000008815347211 */ /* 0x080fe400078608ff */
[----:B------:R-:W-:-:S02]  /*1740*/  LEA R56, P2, R10, R136, 0x1 ;  /* 0x000000880a387211 */ /* 0x000fc400078408ff */
[-C--:B------:R-:W-:Y:S02]  /*1750*/  LEA.HI.X.SX32 R49, R19, R76.reuse, 0x1, P1 ;  /* 0x0000004c13317211 */ /* 0x080fe400008f0eff */
[-C--:B------:R-:W-:Y:S02]  /*1760*/  LEA.HI.X.SX32 R53, R21, R76.reuse, 0x1, P3 ;  /* 0x0000004c15357211 */ /* 0x080fe400018f0eff */
[----:B------:R-:W-:Y:S01]  /*1770*/  LEA.HI.X.SX32 R57, R10, R76, 0x1, P2 ;  /* 0x0000004c0a397211 */ /* 0x000fe200010f0eff */
[----:B------:R-:W-:Y:S01]  /*1780*/  IMAD R10, R78, 0x2, R18 ;  /* 0x000000024e0a7824 */ /* 0x000fe200078e0212 */
[CC--:B------:R-:W-:Y:S02]  /*1790*/  LEA R54, P1, R22.reuse, R136.reuse, 0x1 ;  /* 0x0000008816367211 */ /* 0x0c0fe400078208ff */
[----:B------:R-:W-:Y:S02]  /*17a0*/  LEA R58, P3, R11, R136, 0x1 ;  /* 0x000000880b3a7211 */ /* 0x000fe400078608ff */
[----:B------:R-:W-:-:S02]  /*17b0*/  LEA.HI.X.SX32 R55, R22, R76, 0x1, P1 ;  /* 0x0000004c16377211 */ /* 0x000fc400008f0eff */
[----:B------:R-:W-:Y:S02]  /*17c0*/  LEA.HI.X.SX32 R59, R11, R76, 0x1, P3 ;  /* 0x0000004c0b3b7211 */ /* 0x000fe400018f0eff */
[----:B------:R-:W-:Y:S02]  /*17d0*/  LEA R60, P1, R14, R136, 0x1 ;  /* 0x000000880e3c7211 */ /* 0x000fe400078208ff */
[----:B------:R-:W-:Y:S02]  /*17e0*/  LEA R11, R78, R10, 0x1 ;  /* 0x0000000a4e0b7211 */ /* 0x000fe400078e08ff */
[-C--:B------:R-:W-:Y:S02]  /*17f0*/  LEA R64, P3, R17, R136.reuse, 0x1 ;  /* 0x0000008811407211 */ /* 0x080fe400078608ff */
[----:B------:R-:W-:Y:S02]  /*1800*/  LEA R62, P2, R15, R136, 0x1 ;  /* 0x000000880f3e7211 */ /* 0x000fe400078408ff */
[-C--:B------:R-:W-:Y:S01]  /*1810*/  LEA.HI.X.SX32 R61, R14, R76.reuse, 0x1, P1 ;  /* 0x0000004c0e3d7211 */ /* 0x080fe200008f0eff */
[----:B------:R-:W-:Y:S01]  /*1820*/  IMAD R14, R78, 0x2, R11 ;  /* 0x000000024e0e7824 */ /* 0x000fe200078e020b */
[----:B------:R-:W-:-:S02]  /*1830*/  LEA.HI.X.SX32 R65, R17, R76, 0x1, P3 ;  /* 0x0000004c11417211 */ /* 0x000fc400018f0eff */
[----:B------:R-:W-:Y:S02]  /*1840*/  CS2R R78, SRZ ;  /* 0x00000000004e7805 */ /* 0x000fe4000001ff00 */
[----:B------:R-:W-:Y:S02]  /*1850*/  LOP3.LUT R22, R0, 0x1c, RZ, 0xc0, !PT ;  /* 0x0000001c00167812 */ /* 0x000fe400078ec0ff */
[----:B------:R-:W-:Y:S02]  /*1860*/  SHF.R.U32.HI R17, RZ, 0x3, R9 ;  /* 0x00000003ff117819 */ /* 0x000fe40000011609 */
[----:B------:R-:W-:Y:S02]  /*1870*/  LEA.HI.X.SX32 R63, R15, R76, 0x1, P2 ;  /* 0x0000004c0f3f7211 */ /* 0x000fe400010f0eff */
[-C--:B------:R-:W-:Y:S02]  /*1880*/  LEA R66, P1, R18, R136.reuse, 0x1 ;  /* 0x0000008812427211 */ /* 0x080fe400078208ff */
[----:B------:R-:W-:-:S02]  /*1890*/  LEA R132, P2, R10, R136, 0x1 ;  /* 0x000000880a847211 */ /* 0x000fc400078408ff */
[-C--:B------:R-:W-:Y:S02]  /*18a0*/  LEA R134, P3, R11, R136.reuse, 0x1 ;  /* 0x000000880b867211 */ /* 0x080fe400078608ff */
[----:B------:R-:W-:Y:S02]  /*18b0*/  LEA R136, P4, R14, R136, 0x1 ;  /* 0x000000880e887211 */ /* 0x000fe400078808ff */
[----:B------:R-:W-:Y:S02]  /*18c0*/  LEA R22, R22, UR6, 0x2 ;  /* 0x0000000616167c11 */ /* 0x000fe4000f8e10ff */
[----:B------:R-:W-:Y:S02]  /*18d0*/  LOP3.LUT R17, R17, 0xc, RZ, 0xc0, !PT ;  /* 0x0000000c11117812 */ /* 0x000fe400078ec0ff */
[-C--:B------:R-:W-:Y:S01]  /*18e0*/  LEA.HI.X.SX32 R67, R18, R76.reuse, 0x1, P1 ;  /* 0x0000004c12437211 */ /* 0x080fe200008f0eff */
[----:B------:R-:W-:Y:S01]  /*18f0*/  IMAD.MOV.U32 R18, RZ, RZ, RZ ;  /* 0x000000ffff127224 */ /* 0x000fe200078e00ff */
[-C--:B------:R-:W-:Y:S01]  /*1900*/  LEA.HI.X.SX32 R133, R10, R76.reuse, 0x1, P2 ;  /* 0x0000004c0a857211 */ /* 0x080fe200010f0eff */
[----:B------:R-:W-:Y:S01]  /*1910*/  IMAD.MOV.U32 R10, RZ, RZ, 0x3f800000 ;  /* 0x3f800000ff0a7424 */ /* 0x000fe200078e00ff */
[----:B------:R-:W-:-:S02]  /*1920*/  LEA.HI.X.SX32 R135, R11, R76, 0x1, P3 ;  /* 0x0000004c0b877211 */ /* 0x000fc400018f0eff */
[----:B------:R-:W-:Y:S02]  /*1930*/  LEA.HI.X.SX32 R137, R14, R76, 0x1, P4 ;  /* 0x0000004c0e897211 */ /* 0x000fe400020f0eff */
[----:B------:R-:W-:Y:S02]  /*1940*/  CS2R R76, SRZ ;  /* 0x00000000004c7805 */ /* 0x000fe4000001ff00 */
[----:B------:R-:W-:Y:S02]  /*1950*/  IADD3 R24, R22, R17, RZ ;  /* 0x0000001116187210 */ /* 0x000fe40007ffe0ff */
[----:B------:R-:W-:Y:S02]  /*1960*/  LOP3.LUT P1, RZ, R0, 0x3, RZ, 0xc0, !PT ;  /* 0x0000000300ff7812 */ /* 0x000fe4000782c0ff */
[C---:B------:R-:W-:Y:S02]  /*1970*/  LOP3.LUT R14, R3.reuse, 0x40, RZ, 0x3c, !PT ;  /* 0x00000040030e7812 */ /* 0x040fe400078e3cff */
[----:B------:R-:W-:-:S02]  /*1980*/  LOP3.LUT R15, R3, 0x60, RZ, 0x3c, !PT ;  /* 0x00000060030f7812 */ /* 0x000fc400078e3cff */
[----:B------:R-:W-:Y:S02]  /*1990*/  MOV R11, 0x3f800000 ;  /* 0x3f800000000b7802 */ /* 0x000fe40000000f00 */
[----:B------:R-:W-:Y:S02]  /*19a0*/  LOP3.LUT R17, R12, 0x40, RZ, 0x3c, !PT ;  /* 0x000000400c117812 */ /* 0x000fe400078e3cff */
[C---:B------:R-:W-:Y:S02]  /*19b0*/  LOP3.LUT R16, R23.reuse, 0x20, RZ, 0x3c, !PT ;  /* 0x0000002017107812 */ /* 0x040fe400078e3cff */
[C---:B------:R-:W-:Y:S02]  /*19c0*/  LOP3.LUT R19, R23.reuse, 0x40, RZ, 0x3c, !PT ;  /* 0x0000004017137812 */ /* 0x040fe400078e3cff */
[----:B------:R-:W-:Y:S02]  /*19d0*/  LOP3.LUT R20, R23, 0x60, RZ, 0x3c, !PT ;  /* 0x0000006017147812 */ /* 0x000fe400078e3cff */
[----:B------:R-:W-:-:S07]  /*19e0*/  LOP3.LUT R21, R13, 0x20, RZ, 0x3c, !PT ;  /* 0x000000200d157812 */ /* 0x000fce00078e3cff */
.L_x_1:
[----:B------:R-:W-:-:S04]  /*19f0*/  IMAD.WIDE R70, R18, 0x2, R224 ;  /* 0x0000000212467825 */ /* 0x000fc800078e02e0 */
[C---:B------:R-:W-:Y:S01]  /*1a00*/  IMAD.WIDE R72, R18.reuse, 0x2, R222 ;  /* 0x0000000212487825 */ /* 0x040fe200078e02de */
[----:B------:R0:W2:Y:S03]  /*1a10*/  LDG.E.U16 R68, desc[UR10][R70.64] ;  /* 0x0000000a46447981 */ /* 0x0000a6000c1e1500 */
[C---:B------:R-:W-:Y:S01]  /*1a20*/  IMAD.WIDE R98, R18.reuse, 0x2, R212 ;  /* 0x0000000212627825 */ /* 0x040fe200078e02d4 */
[----:B------:R1:W3:Y:S03]  /*1a30*/  LDG.E.U16 R69, desc[UR10][R72.64] ;  /* 0x0000000a48457981 */ /* 0x0002e6000c1e1500 */
[C---:B------:R-:W-:Y:S01]  /*1a40*/  IMAD.WIDE R96, R18.reuse, 0x2, R214 ;  /* 0x0000000212607825 */ /* 0x040fe200078e02d6 */
[----:B------:R4:W5:Y:S03]  /*1a50*/  LDG.E.U16 R111, desc[UR10][R98.64] ;  /* 0x0000000a626f7981 */ /* 0x000966000c1e1500 */
[C---:B------:R-:W-:Y:S01]  /*1a60*/  IMAD.WIDE R74, R18.reuse, 0x2, R220 ;  /* 0x00000002124a7825 */ /* 0x040fe200078e02dc */
[----:B------:R4:W5:Y:S03]  /*1a70*/  LDG.E.U16 R109, desc[UR10][R96.64] ;  /* 0x0000000a606d7981 */ /* 0x000966000c1e1500 */
[C---:B------:R-:W-:Y:S01]  /*1a80*/  IMAD.WIDE R92, R18.reuse, 0x2, R218 ;  /* 0x00000002125c7825 */ /* 0x040fe200078e02da */
[----:B------:R-:W5:Y:S03]  /*1a90*/  LDG.E.U16 R107, desc[UR10][R74.64] ;  /* 0x0000000a4a6b7981 */ /* 0x000f66000c1e1500 */
[C---:B------:R-:W-:Y:S01]  /*1aa0*/  IMAD.WIDE R94, R18.reuse, 0x2, R216 ;  /* 0x00000002125e7825 */ /* 0x040fe200078e02d8 */
[----:B------:R-:W5:Y:S03]  /*1ab0*/  LDG.E.U16 R106, desc[UR10][R92.64] ;  /* 0x0000000a5c6a7981 */ /* 0x000f66000c1e1500 */
[C---:B0-----:R-:W-:Y:S01]  /*1ac0*/  IMAD.WIDE R70, R18.reuse, 0x2, R210 ;  /* 0x0000000212467825 */ /* 0x041fe200078e02d2 */
[----:B------:R-:W3:Y:S03]  /*1ad0*/  LDG.E.U16 R108, desc[UR10][R94.64] ;  /* 0x0000000a5e6c7981 */ /* 0x000ee6000c1e1500 */
[C---:B-1----:R-:W-:Y:S01]  /*1ae0*/  IMAD.WIDE R72, R18.reuse, 0x2, R206 ;  /* 0x0000000212487825 */ /* 0x042fe200078e02ce */
[----:B------:R0:W5:Y:S03]  /*1af0*/  LDG.E.U16 R110, desc[UR10][R70.64] ;  /* 0x0000000a466e7981 */ /* 0x000166000c1e1500 */
[C---:B------:R-:W-:Y:S01]  /*1b00*/  IMAD.WIDE R112, R18.reuse, 0x2, R208 ;  /* 0x0000000212707825 */ /* 0x040fe200078e02d0 */
[----:B------:R1:W5:Y:S03]  /*1b10*/  LDG.E.U16 R119, desc[UR10][R72.64] ;  /* 0x0000000a48777981 */ /* 0x000366000c1e1500 */
[----:B------:R-:W-:-:S02]  /*1b20*/  IMAD.WIDE R102, R18, 0x2, R202 ;  /* 0x0000000212667825 */ /* 0x000fc400078e02ca */
[----:B------:R-:W5:Y:S02]  /*1b30*/  LDG.E.U16 R112, desc[UR10][R112.64] ;  /* 0x0000000a70707981 */ /* 0x000f64000c1e1500 */
[C---:B----4-:R-:W-:Y:S02]  /*1b40*/  IMAD.WIDE R98, R18.reuse, 0x2, R198 ;  /* 0x0000000212627825 */ /* 0x050fe400078e02c6 */
[----:B------:R-:W4:Y:S02]  /*1b50*/  LDG.E.U16 R120, desc[UR10][R102.64] ;  /* 0x0000000a66787981 */ /* 0x000f24000c1e1500 */
[C---:B------:R-:W-:Y:S02]  /*1b60*/  IMAD.WIDE R100, R18.reuse, 0x2, R204 ;  /* 0x0000000212647825 */ /* 0x040fe400078e02cc */
[----:B------:R1:W4:Y:S02]  /*1b70*/  LDG.E.U16 R123, desc[UR10][R98.64] ;  /* 0x0000000a627b7981 */ /* 0x000324000c1e1500 */
[----:B------:R-:W-:-:S02]  /*1b80*/  IMAD.WIDE R96, R18, 0x2, R200 ;  /* 0x0000000212607825 */ /* 0x000fc400078e02c8 */
[----:B------:R-:W4:Y:S02]  /*1b90*/  LDG.E.U16 R121, desc[UR10][R100.64] ;  /* 0x0000000a64797981 */ /* 0x000f24000c1e1500 */
[C---:B------:R-:W-:Y:S02]  /*1ba0*/  IMAD.WIDE R104, R18.reuse, 0x2, R196 ;  /* 0x0000000212687825 */ /* 0x040fe400078e02c4 */
[----:B------:R1:W4:Y:S02]  /*1bb0*/  LDG.E.U16 R118, desc[UR10][R96.64] ;  /* 0x0000000a60767981 */ /* 0x000324000c1e1500 */
[C---:B0-----:R-:W-:Y:S02]  /*1bc0*/  IMAD.WIDE R70, R18.reuse, 0x2, R188 ;  /* 0x0000000212467825 */ /* 0x041fe400078e02bc */
[----:B------:R0:W4:Y:S02]  /*1bd0*/  LDG.E.U16 R113, desc[UR10][R104.64] ;  /* 0x0000000a68717981 */ /* 0x000124000c1e1500 */
[----:B-1----:R-:W-:-:S02]  /*1be0*/  IMAD.WIDE R72, R18, 0x2, R184 ;  /* 0x0000000212487825 */ /* 0x002fc400078e02b8 */
[----:B------:R-:W4:Y:S02]  /*1bf0*/  LDG.E.U16 R125, desc[UR10][R70.64] ;  /* 0x0000000a467d7981 */ /* 0x000f24000c1e1500 */
[C---:B------:R-:W-:Y:S02]  /*1c00*/  IMAD.WIDE R74, R18.reuse, 0x2, R182 ;  /* 0x00000002124a7825 */ /* 0x040fe400078e02b6 */
[----:B------:R-:W4:Y:S02]  /*1c10*/  LDG.E.U16 R126, desc[UR10][R72.64] ;  /* 0x0000000a487e7981 */ /* 0x000f24000c1e1500 */
[C---:B------:R-:W-:Y:S02]  /*1c20*/  IMAD.WIDE R92, R18.reuse, 0x2, R176 ;  /* 0x00000002125c7825 */ /* 0x040fe400078e02b0 */
[----:B------:R-:W4:Y:S02]  /*1c30*/  LDG.E.U16 R127, desc[UR10][R74.64] ;  /* 0x0000000a4a7f7981 */ /* 0x000f24000c1e1500 */
[----:B------:R-:W-:-:S02]  /*1c40*/  IMAD.WIDE R94, R18, 0x2, R166 ;  /* 0x00000002125e7825 */ /* 0x000fc400078e02a6 */
[----:B------:R-:W4:Y:S02]  /*1c50*/  LDG.E.U16 R128, desc[UR10][R92.64] ;  /* 0x0000000a5c807981 */ /* 0x000f24000c1e1500 */
[C---:B------:R-:W-:Y:S02]  /*1c60*/  IMAD.WIDE R114, R18.reuse, 0x2, R192 ;  /* 0x0000000212727825 */ /* 0x040fe400078e02c0 */
[----:B------:R1:W4:Y:S02]  /*1c70*/  LDG.E.U16 R130, desc[UR10][R94.64] ;  /* 0x0000000a5e827981 */ /* 0x000324000c1e1500 */
[C---:B------:R-:W-:Y:S02]  /*1c80*/  IMAD.WIDE R116, R18.reuse, 0x2, R190 ;  /* 0x0000000212747825 */ /* 0x040fe400078e02be */
[----:B------:R-:W4:Y:S02]  /*1c90*/  LDG.E.U16 R122, desc[UR10][R114.64] ;  /* 0x0000000a727a7981 */ /* 0x000f24000c1e1500 */
[----:B------:R-:W-:-:S02]  /*1ca0*/  IMAD.WIDE R98, R18, 0x2, R174 ;  /* 0x0000000212627825 */ /* 0x000fc400078e02ae */
[----:B------:R-:W4:Y:S02]  /*1cb0*/  LDG.E.U16 R117, desc[UR10][R116.64] ;  /* 0x0000000a74757981 */ /* 0x000f24000c1e1500 */
[C---:B------:R-:W-:Y:S02]  /*1cc0*/  IMAD.WIDE R102, R18.reuse, 0x2, R162 ;  /* 0x0000000212667825 */ /* 0x040fe400078e02a2 */
[----:B------:R-:W4:Y:S02]  /*1cd0*/  LDG.E.U16 R99, desc[UR10][R98.64] ;  /* 0x0000000a62637981 */ /* 0x000f24000c1e1500 */
[C---:B------:R-:W-:Y:S02]  /*1ce0*/  IMAD.WIDE R96, R18.reuse, 0x2, R180 ;  /* 0x0000000212607825 */ /* 0x040fe400078e02b4 */
[----:B------:R-:W4:Y:S02]  /*1cf0*/  LDG.E.U16 R103, desc[UR10][R102.64] ;  /* 0x0000000a66677981 */ /* 0x000f24000c1e1500 */
[----:B------:R-:W-:-:S02]  /*1d00*/  IMAD.WIDE R100, R18, 0x2, R172 ;  /* 0x0000000212647825 */ /* 0x000fc400078e02ac */
[----:B------:R-:W4:Y:S02]  /*1d10*/  LDG.E.U16 R97, desc[UR10][R96.64] ;  /* 0x0000000a60617981 */ /* 0x000f24000c1e1500 */
[C---:B0-----:R-:W-:Y:S02]  /*1d20*/  IMAD.WIDE R104, R18.reuse, 0x2, R160 ;  /* 0x0000000212687825 */ /* 0x041fe400078e02a0 */
[----:B------:R-:W4:Y:S02]  /*1d30*/  LDG.E.U16 R101, desc[UR10][R100.64] ;  /* 0x0000000a64657981 */ /* 0x000f24000c1e1500 */
[C---:B-1----:R-:W-:Y:S02]  /*1d40*/  IMAD.WIDE R94, R18.reuse, 0x2, R194 ;  /* 0x00000002125e7825 */ /* 0x042fe400078e02c2 */
        /* <DEDUP_REMOVED lines=8> */
[----:B------:R-:W4:Y:S04]  /*1dd0*/  LDG.E.U16 R226, desc[UR10][R74.64] ;  /* 0x0000000a4ae27981 */ /* 0x000f28000c1e1500 */
[----:B------:R-:W4:Y:S01]  /*1de0*/  LDG.E.U16 R228, desc[UR10][R92.64] ;  /* 0x0000000a5ce47981 */ /* 0x000f22000c1e1500 */
[----:B------:R-:W-:Y:S06]  /*1df0*/  BAR.SYNC.DEFER_BLOCKING 0x0 ;  /* 0x0000000000007b1d */ /* 0x000fec0000010000 */
[----:B--2---:R-:W-:Y:S04]  /*1e00*/  STS.U16 [R3+UR6], R68 ;  /* 0x0000004403007988 */ /* 0x004fe80008000406 */
[----:B---3--:R-:W-:Y:S04]  /*1e10*/  STS.U16 [R3+UR6+0x400], R108 ;  /* 0x0004006c03007988 */ /* 0x008fe80008000406 */
[----:B-----5:R-:W-:Y:S04]  /*1e20*/  STS.U16 [R3+UR6+0x800], R112 ;  /* 0x0008007003007988 */ /* 0x020fe80008000406 */
[----:B----4-:R-:W-:Y:S04]  /*1e30*/  STS.U16 [R3+UR6+0xc00], R118 ;  /* 0x000c007603007988 */ /* 0x010fe80008000406 */
[----:B------:R-:W-:Y:S04]  /*1e40*/  STS.U16 [R3+UR6+0x1400], R126 ;  /* 0x0014007e03007988 */ /* 0x000fe80008000406 */
        /* <DEDUP_REMOVED lines=26> */
[----:B------:R-:W-:Y:S01]  /*1ff0*/  STS.U16 [R15+UR6+0x1f00], R228 ;  /* 0x001f00e40f007988 */ /* 0x000fe20008000406 */
[----:B------:R-:W-:Y:S06]  /*2000*/  BAR.SYNC.DEFER_BLOCKING 0x0 ;  /* 0x0000000000007b1d */ /* 0x000fec0000010000 */
[----:B------:R-:W-:Y:S04]  /*2010*/  LDSM.16.MT88.4 R100, [R13+UR6+0x2000] ;  /* 0x002000060d64783b */ /* 0x000fe80008004200 */
[----:B------:R-:W0:Y:S04]  /*2020*/  LDSM.16.M88.4 R68, [R12+UR6] ;  /* 0x000000060c44783b */ /* 0x000e280008000200 */
[----:B------:R-:W1:Y:S04]  /*2030*/  LDSM.16.MT88.4 R116, [R21+UR6+0x2000] ;  /* 0x002000061574783b */ /* 0x000e680008004200 */
[----:B------:R-:W2:Y:S04]  /*2040*/  LDSM.16.M88.4 R96, [R12+UR6+0x1000] ;  /* 0x001000060c60783b */ /* 0x000ea80008000200 */
[----:B------:R-:W3:Y:S04]  /*2050*/  LDSM.16.MT88.4 R92, [R13+UR6+0x2400] ;  /* 0x002400060d5c783b */ /* 0x000ee80008004200 */
[----:B------:R-:W4:Y:S04]  /*2060*/  LDSM.16.MT88.4 R72, [R21+UR6+0x2400] ;  /* 0x002400061548783b */ /* 0x000f280008004200 */
[----:B------:R-:W-:Y:S04]  /*2070*/  LDSM.16.MT88.4 R104, [R13+UR6+0x2800] ;  /* 0x002800060d68783b */ /* 0x000fe80008004200 */
[----:B------:R-:W5:Y:S04]  /*2080*/  LDSM.16.M88.4 R108, [R17+UR6] ;  /* 0x00000006116c783b */ /* 0x000f680008000200 */
[----:B------:R-:W5:Y:S04]  /*2090*/  LDSM.16.MT88.4 R124, [R21+UR6+0x2800] ;  /* 0x00280006157c783b */ /* 0x000f680008004200 */
[----:B------:R-:W5:Y:S01]  /*20a0*/  LDSM.16.M88.4 R120, [R17+UR6+0x1000] ;  /* 0x001000061178783b */ /* 0x000f620008000200 */
[-C--:B0-----:R-:W-:Y:S06]  /*20b0*/  HMMA.16816.F32 R128, R100, R68.reuse, RZ ;  /* 0x000000446480723c */ /* 0x081fec00000018ff */
[----:B-1----:R-:W-:Y:S06]  /*20c0*/  HMMA.16816.F32 R112, R116, R68, RZ ;  /* 0x000000447470723c */ /* 0x002fec00000018ff */
[-C--:B--2---:R-:W-:Y:S06]  /*20d0*/  HMMA.16816.F32 R100, R100, R96.reuse, RZ ;  /* 0x000000606464723c */ /* 0x084fec00000018ff */
[----:B------:R-:W-:Y:S06]  /*20e0*/  HMMA.16816.F32 R116, R116, R96, RZ ;  /* 0x000000607474723c */ /* 0x000fec00000018ff */
[-C--:B---3--:R-:W-:Y:S06]  /*20f0*/  HMMA.16816.F32 R128, R92, R70.reuse, R128 ;  /* 0x000000465c80723c */ /* 0x088fec0000001880 */
[----:B----4-:R-:W-:Y:S01]  /*2100*/  HMMA.16816.F32 R112, R72, R70, R112 ;  /* 0x000000464870723c */ /* 0x010fe20000001870 */
[----:B------:R-:W-:Y:S05]  /*2110*/  LDSM.16.MT88.4 R68, [R21+UR6+0x2c00] ;  /* 0x002c00061544783b */ /* 0x000fea0008004200 */
[-C--:B------:R-:W-:Y:S01]  /*2120*/  HMMA.16816.F32 R100, R92, R98.reuse, R100 ;  /* 0x000000625c64723c */ /* 0x080fe20000001864 */
[----:B------:R-:W0:Y:S05]  /*2130*/  LDSM.16.MT88.4 R92, [R13+UR6+0x2c00] ;  /* 0x002c00060d5c783b */ /* 0x000e2a0008004200 */
[----:B------:R-:W-:Y:S06]  /*2140*/  HMMA.16816.F32 R116, R72, R98, R116 ;  /* 0x000000624874723c */ /* 0x000fec0000001874 */
[-C--:B-----5:R-:W-:Y:S06]  /*2150*/  HMMA.16816.F32 R128, R104, R108.reuse, R128 ;  /* 0x0000006c6880723c */ /* 0x0a0fec0000001880 */
[----:B------:R-:W-:Y:S06]  /*2160*/  HMMA.16816.F32 R112, R124, R108, R112 ;  /* 0x0000006c7c70723c */ /* 0x000fec0000001870 */
[-C--:B------:R-:W-:Y:S06]  /*2170*/  HMMA.16816.F32 R100, R104, R120.reuse, R100 ;  /* 0x000000786864723c */ /* 0x080fec0000001864 */
[----:B------:R-:W-:Y:S01]  /*2180*/  HMMA.16816.F32 R116, R124, R120, R116 ;  /* 0x000000787c74723c */ /* 0x000fe20000001874 */
[----:B------:R-:W-:Y:S05]  /*2190*/  BAR.SYNC.DEFER_BLOCKING 0x0 ;  /* 0x0000000000007b1d */ /* 0x000fea0000010000 */
[-C--:B0-----:R-:W-:Y:S06]  /*21a0*/  HMMA.16816.F32 R128, R92, R110.reuse, R128 ;  /* 0x0000006e5c80723c */ /* 0x081fec0000001880 */
[----:B------:R-:W-:-:S12]  /*21b0*/  HMMA.16816.F32 R112, R68, R110, R112 ;  /* 0x0000006e4470723c */ /* 0x000fd80000001870 */
[-C--:B------:R-:W-:Y:S06]  /*21c0*/  HMMA.16816.F32 R116, R68, R122.reuse, R116 ;  /* 0x0000007a4474723c */ /* 0x080fec0000001874 */
[----:B------:R-:W-:Y:S01]  /*21d0*/  HMMA.16816.F32 R100, R92, R122, R100 ;  /* 0x0000007a5c64723c */ /* 0x000fe20000001864 */
[----:B------:R-:W-:Y:S01]  /*21e0*/  FMUL R70, R130, UR9 ;  /* 0x0000000982467c20 */ /* 0x000fe20008400000 */
[----:B------:R-:W-:Y:S01]  /*21f0*/  FMUL R71, R131, UR9 ;  /* 0x0000000983477c20 */ /* 0x000fe20008400000 */
[----:B------:R-:W-:Y:S01]  /*2200*/  FMUL R68, R128, UR9 ;  /* 0x0000000980447c20 */ /* 0x000fe20008400000 */
[----:B------:R-:W-:-:S03]  /*2210*/  FMUL R69, R129, UR9 ;  /* 0x0000000981457c20 */ /* 0x000fc60008400000 */
[----:B------:R-:W-:Y:S01]  /*2220*/  FMNMX R92, R70, R71, !PT ;  /* 0x00000047465c7209 */ /* 0x000fe20007800000 */
[----:B------:R-:W-:Y:S01]  /*2230*/  FMUL R70, R112, UR9 ;  /* 0x0000000970467c20 */ /* 0x000fe20008400000 */
[----:B------:R-:W-:Y:S01]  /*2240*/  FMUL R71, R113, UR9 ;  /* 0x0000000971477c20 */ /* 0x000fe20008400000 */
[----:B------:R-:W-:Y:S01]  /*2250*/  FMUL R72, R114, UR9 ;  /* 0x0000000972487c20 */ /* 0x000fe20008400000 */
[----:B------:R-:W-:-:S07]  /*2260*/  FMUL R73, R115, UR9 ;  /* 0x0000000973497c20 */ /* 0x000fce0008400000 */
[----:B------:R-:W-:Y:S01]  /*2270*/  FMUL R74, R116, UR9 ;  /* 0x00000009744a7c20 */ /* 0x000fe20008400000 */
[----:B------:R-:W-:Y:S02]  /*2280*/  FMNMX R71, R70, R71, !PT ;  /* 0x0000004746477209 */ /* 0x000fe40007800000 */
[----:B------:R-:W-:Y:S02]  /*2290*/  FMNMX R75, R68, R69, !PT ;  /* 0x00000045444b7209 */ /* 0x000fe40007800000 */
[----:B------:R-:W-:Y:S01]  /*22a0*/  FMNMX R94, R72, R73, !PT ;  /* 0x00000049485e7209 */ /* 0x000fe20007800000 */
[----:B------:R-:W-:Y:S01]  /*22b0*/  FMUL R68, R100, UR9 ;  /* 0x0000000964447c20 */ /* 0x000fe20008400000 */
[----:B------:R-:W-:Y:S01]  /*22c0*/  FMUL R69, R102, UR9 ;  /* 0x0000000966457c20 */ /* 0x000fe20008400000 */
[----:B------:R-:W-:Y:S01]  /*22d0*/  FMNMX R73, R74, R71, !PT ;  /* 0x000000474a497209 */ /* 0x000fe20007800000 */
[----:B------:R-:W-:Y:S01]  /*22e0*/  FMUL R71, R118, UR9 ;  /* 0x0000000976477c20 */ /* 0x000fe20008400000 */
[----:B------:R-:W-:Y:S01]  /*22f0*/  FMUL R70, R117, UR9 ;  /* 0x0000000975467c20 */ /* 0x000fe20008400000 */
[----:B------:R-:W-:Y:S01]  /*2300*/  FMNMX R75, R68, R75, !PT ;  /* 0x0000004b444b7209 */ /* 0x000fe20007800000 */
[----:B------:R-:W-:Y:S01]  /*2310*/  FMUL R68, R101, UR9 ;  /* 0x0000000965447c20 */ /* 0x000fe20008400000 */
[----:B------:R-:W-:Y:S01]  /*2320*/  FMNMX R92, R69, R92, !PT ;  /* 0x0000005c455c7209 */ /* 0x000fe20007800000 */
[----:B------:R-:W-:Y:S01]  /*2330*/  FMUL R69, R103, UR9 ;  /* 0x0000000967457c20 */ /* 0x000fe20008400000 */
[----:B------:R-:W-:Y:S01]  /*2340*/  FMUL R72, R119, UR9 ;  /* 0x0000000977487c20 */ /* 0x000fe20008400000 */
[----:B------:R-:W-:-:S02]  /*2350*/  FMNMX R71, R71, R94, !PT ;  /* 0x0000005e47477209 */ /* 0x000fc40007800000 */
[----:B------:R-:W-:Y:S02]  /*2360*/  FMNMX R68, R68, R75, !PT ;  /* 0x0000004b44447209 */ /* 0x000fe40007800000 */
[----:B------:R-:W-:Y:S02]  /*2370*/  FMNMX R69, R69, R92, !PT ;  /* 0x0000005c45457209 */ /* 0x000fe40007800000 */
[----:B------:R-:W-:Y:S02]  /*2380*/  FMNMX R70, R70, R73, !PT ;  /* 0x0000004946467209 */ /* 0x000fe40007800000 */
[----:B------:R-:W-:Y:S01]  /*2390*/  FMNMX R71, R72, R71, !PT ;  /* 0x0000004748477209 */ /* 0x000fe20007800000 */
[----:B------:R-:W0:Y:S04]  /*23a0*/  SHFL.BFLY PT, R73, R68, 0x2, 0x1f ;  /* 0x0c401f0044497f89 */ /* 0x000e2800000e0000 */
[----:B------:R-:W1:Y:S04]  /*23b0*/  SHFL.BFLY PT, R72, R69, 0x2, 0x1f ;  /* 0x0c401f0045487f89 */ /* 0x000e6800000e0000 */
[----:B------:R-:W2:Y:S04]  /*23c0*/  SHFL.BFLY PT, R75, R70, 0x2, 0x1f ;  /* 0x0c401f00464b7f89 */ /* 0x000ea800000e0000 */
[----:B------:R-:W3:Y:S01]  /*23d0*/  SHFL.BFLY PT, R94, R71, 0x2, 0x1f ;  /* 0x0c401f00475e7f89 */ /* 0x000ee200000e0000 */
[----:B0-----:R-:W-:-:S02]  /*23e0*/  FMNMX R73, R68, R73, !PT ;  /* 0x0000004944497209 */ /* 0x001fc40007800000 */
[----:B-1----:R-:W-:Y:S02]  /*23f0*/  FMNMX R74, R69, R72, !PT ;  /* 0x00000048454a7209 */ /* 0x002fe40007800000 */
[----:B--2---:R-:W-:Y:S02]  /*2400*/  FMNMX R92, R70, R75, !PT ;  /* 0x0000004b465c7209 */ /* 0x004fe40007800000 */
[----:B---3--:R-:W-:Y:S01]  /*2410*/  FMNMX R94, R71, R94, !PT ;  /* 0x0000005e475e7209 */ /* 0x008fe20007800000 */
        /* <DEDUP_REMOVED lines=8> */
[----:B------:R-:W-:Y:S04]  /*24a0*/  @!P1 STS [R24], R69 ;  /* 0x0000004518009388 */ /* 0x000fe80000000800 */
[----:B------:R-:W-:Y:S04]  /*24b0*/  @!P1 STS [R24+0x80], R75 ;  /* 0x0000804b18009388 */ /* 0x000fe80000000800 */
[----:B------:R-:W-:Y:S04]  /*24c0*/  @!P1 STS [R24+0x100], R93 ;  /* 0x0001005d18009388 */ /* 0x000fe80000000800 */
[----:B------:R-:W-:Y:S01]  /*24d0*/  @!P1 STS [R24+0x180], R95 ;  /* 0x0001805f18009388 */ /* 0x000fe20000000800 */
[----:B------:R-:W-:Y:S01]  /*24e0*/  LEA R104, R9, UR6, 0x2 ;  /* 0x0000000609687c11 */ /* 0x000fe2000f8e10ff */
[----:B------:R-:W-:Y:S06]  /*24f0*/  BAR.SYNC.DEFER_BLOCKING 0x0 ;  /* 0x0000000000007b1d */ /* 0x000fec0000010000 */
[----:B------:R-:W0:Y:S04]  /*2500*/  LDS R68, [R104] ;  /* 0x0000000068447984 */ /* 0x000e280000000800 */
[----:B0-----:R-:W0:Y:S02]  /*2510*/  SHFL.BFLY PT, R71, R68, 0x2, 0x1f ;  /* 0x0c401f0044477f89 */ /* 0x001e2400000e0000 */
[----:B0-----:R-:W-:-:S05]  /*2520*/  FMNMX R71, R68, R71, !PT ;  /* 0x0000004744477209 */ /* 0x001fca0007800000 */
[----:B------:R-:W0:Y:S02]  /*2530*/  SHFL.BFLY PT, R70, R71, 0x1, 0x1f ;  /* 0x0c201f0047467f89 */ /* 0x000e2400000e0000 */
[----:B0-----:R-:W-:-:S05]  /*2540*/  FMNMX R73, R71, R70, !PT ;  /* 0x0000004647497209 */ /* 0x001fca0007800000 */
[----:B------:R-:W-:Y:S01]  /*2550*/  @!P1 STS [R104], R73 ;  /* 0x0000004968009388 */ /* 0x000fe20000000800 */
[----:B------:R-:W-:Y:S06]  /*2560*/  BAR.SYNC.DEFER_BLOCKING 0x0 ;  /* 0x0000000000007b1d */ /* 0x000fec0000010000 */
[----:B------:R-:W0:Y:S04]  /*2570*/  LDS R122, [R22+0x100] ;  /* 0x00010000167a7984 */ /* 0x000e280000000800 */
[----:B------:R-:W1:Y:S04]  /*2580*/  LDS R120, [R22] ;  /* 0x0000000016787984 */ /* 0x000e680000000800 */
[----:B------:R-:W2:Y:S04]  /*2590*/  LDS R121, [R22+0x80] ;  /* 0x0000800016797984 */ /* 0x000ea80000000800 */
[----:B------:R-:W3:Y:S01]  /*25a0*/  LDS R72, [R22+0x180] ;  /* 0x0001800016487984 */ /* 0x000ee20000000800 */
[----:B0-----:R-:W-:-:S02]  /*25b0*/  FMNMX R122, R122, R165, !PT ;  /* 0x000000a57a7a7209 */ /* 0x001fc40007800000 */
[----:B-1----:R-:W-:-:S03]  /*25c0*/  FMNMX R120, R120, R169, !PT ;  /* 0x000000a978787209 */ /* 0x002fc60007800000 */
[----:B------:R-:W-:Y:S01]  /*25d0*/  FFMA R74, R116, UR9, -R122 ;  /* 0x00000009744a7c23 */ /* 0x000fe2000800087a */
[----:B--2---:R-:W-:Y:S01]  /*25e0*/  FMNMX R121, R121, R164, !PT ;  /* 0x000000a479797209 */ /* 0x004fe20007800000 */
[--C-:B------:R-:W-:Y:S01]  /*25f0*/  FFMA R128, R128, UR9, -R120.reuse ;  /* 0x0000000980807c23 */ /* 0x100fe20008000878 */
[----:B---3--:R-:W-:Y:S01]  /*2600*/  FMNMX R116, R72, R139, !PT ;  /* 0x0000008b48747209 */ /* 0x008fe20007800000 */
[----:B------:R-:W-:Y:S02]  /*2610*/  FFMA R129, R129, UR9, -R120 ;  /* 0x0000000981817c23 */ /* 0x000fe40008000878 */
[--C-:B------:R-:W-:Y:S01]  /*2620*/  FFMA R130, R130, UR9, -R121.reuse ;  /* 0x0000000982827c23 */ /* 0x100fe20008000879 */
[--C-:B------:R-:W-:Y:S01]  /*2630*/  FFMA R131, R131, UR9, -R121.reuse ;  /* 0x0000000983837c23 */ /* 0x100fe20008000879 */
[--C-:B------:R-:W-:Y:S01]  /*2640*/  FFMA R112, R112, UR9, -R122.reuse ;  /* 0x0000000970707c23 */ /* 0x100fe2000800087a */
[----:B------:R-:W-:Y:S01]  /*2650*/  FFMA R113, R113, UR9, -R122 ;  /* 0x0000000971717c23 */ /* 0x000fe2000800087a */
[--C-:B------:R-:W-:Y:S01]  /*2660*/  FFMA R114, R114, UR9, -R116.reuse ;  /* 0x0000000972727c23 */ /* 0x100fe20008000874 */
[----:B------:R-:W-:Y:S01]  /*2670*/  FFMA R115, R115, UR9, -R116 ;  /* 0x0000000973737c23 */ /* 0x000fe20008000874 */
[----:B------:R-:W-:Y:S01]  /*2680*/  FMUL R92, R128, 1.4426950216293334961 ;  /* 0x3fb8aa3b805c7820 */ /* 0x000fe20000400000 */
[----:B------:R-:W-:Y:S01]  /*2690*/  FMUL R69, R129, 1.4426950216293334961 ;  /* 0x3fb8aa3b81457820 */ /* 0x000fe20000400000 */
[----:B------:R-:W-:Y:S01]  /*26a0*/  FFMA R100, R100, UR9, -R120 ;  /* 0x0000000964647c23 */ /* 0x000fe20008000878 */
[----:B------:R-:W-:Y:S01]  /*26b0*/  FMUL R93, R130, 1.4426950216293334961 ;  /* 0x3fb8aa3b825d7820 */ /* 0x000fe20000400000 */
[----:B------:R-:W-:Y:S01]  /*26c0*/  FMUL R68, R131, 1.4426950216293334961 ;  /* 0x3fb8aa3b83447820 */ /* 0x000fe20000400000 */
[--C-:B------:R-:W-:Y:S01]  /*26d0*/  FFMA R102, R102, UR9, -R121.reuse ;  /* 0x0000000966667c23 */ /* 0x100fe20008000879 */
[----:B------:R-:W-:Y:S01]  /*26e0*/  FMUL R96, R112, 1.4426950216293334961 ;  /* 0x3fb8aa3b70607820 */ /* 0x000fe20000400000 */
[----:B------:R-:W-:Y:S01]  /*26f0*/  FMUL R73, R113, 1.4426950216293334961 ;  /* 0x3fb8aa3b71497820 */ /* 0x000fe20000400000 */
[----:B------:R-:W-:Y:S01]  /*2700*/  FMUL R97, R114, 1.4426950216293334961 ;  /* 0x3fb8aa3b72617820 */ /* 0x000fe20000400000 */
[----:B------:R-:W-:Y:S01]  /*2710*/  FMUL R72, R115, 1.4426950216293334961 ;  /* 0x3fb8aa3b73487820 */ /* 0x000fe20000400000 */
[----:B------:R-:W-:Y:S01]  /*2720*/  FMUL R94, R100, 1.4426950216293334961 ;  /* 0x3fb8aa3b645e7820 */ /* 0x000fe20000400000 */
[----:B------:R-:W-:Y:S01]  /*2730*/  FFMA R118, R118, UR9, -R116 ;  /* 0x0000000976767c23 */ /* 0x000fe20008000874 */
[----:B------:R-:W-:Y:S01]  /*2740*/  FMUL R95, R102, 1.4426950216293334961 ;  /* 0x3fb8aa3b665f7820 */ /* 0x000fe20000400000 */
[----:B------:R-:W-:Y:S01]  /*2750*/  MUFU.EX2 R92, R92 ;  /* 0x0000005c005c7308 */ /* 0x000fe20000000800 */
[----:B------:R-:W-:Y:S01]  /*2760*/  FFMA R101, R101, UR9, -R120 ;  /* 0x0000000965657c23 */ /* 0x000fe20008000878 */
[----:B------:R-:W-:Y:S01]  /*2770*/  FFMA R103, R103, UR9, -R121 ;  /* 0x0000000967677c23 */ /* 0x000fe20008000879 */
[----:B------:R-:W-:Y:S01]  /*2780*/  FMUL R74, R74, 1.4426950216293334961 ;  /* 0x3fb8aa3b4a4a7820 */ /* 0x000fe20000400000 */
[----:B------:R-:W-:Y:S01]  /*2790*/  FFMA R117, R117, UR9, -R122 ;  /* 0x0000000975757c23 */ /* 0x000fe2000800087a */
[----:B------:R-:W-:Y:S01]  /*27a0*/  FFMA R119, R119, UR9, -R116 ;  /* 0x0000000977777c23 */ /* 0x000fe20008000874 */
[----:B------:R-:W-:-:S02]  /*27b0*/  FMUL R118, R118, 1.4426950216293334961 ;  /* 0x3fb8aa3b76767820 */ /* 0x000fc40000400000 */
[----:B------:R-:W0:Y:S01]  /*27c0*/  MUFU.EX2 R69, R69 ;  /* 0x0000004500457308 */ /* 0x000e220000000800 */
[----:B------:R-:W-:Y:S01]  /*27d0*/  FMUL R71, R101, 1.4426950216293334961 ;  /* 0x3fb8aa3b65477820 */ /* 0x000fe20000400000 */
[----:B------:R-:W-:Y:S01]  /*27e0*/  FMUL R70, R103, 1.4426950216293334961 ;  /* 0x3fb8aa3b67467820 */ /* 0x000fe20000400000 */
[----:B------:R-:W-:Y:S01]  /*27f0*/  FMUL R75, R117, 1.4426950216293334961 ;  /* 0x3fb8aa3b754b7820 */ /* 0x000fe20000400000 */
[----:B------:R-:W-:-:S04]  /*2800*/  FMUL R99, R119, 1.4426950216293334961 ;  /* 0x3fb8aa3b77637820 */ /* 0x000fc80000400000 */
[----:B------:R-:W-:Y:S08]  /*2810*/  MUFU.EX2 R93, R93 ;  /* 0x0000005d005d7308 */ /* 0x000ff00000000800 */
[----:B------:R-:W1:Y:S08]  /*2820*/  MUFU.EX2 R68, R68 ;  /* 0x0000004400447308 */ /* 0x000e700000000800 */
[----:B------:R-:W-:Y:S08]  /*2830*/  MUFU.EX2 R96, R96 ;  /* 0x0000006000607308 */ /* 0x000ff00000000800 */
[----:B------:R-:W2:Y:S08]  /*2840*/  MUFU.EX2 R73, R73 ;  /* 0x0000004900497308 */ /* 0x000eb00000000800 */
[----:B------:R-:W-:Y:S08]  /*2850*/  MUFU.EX2 R97, R97 ;  /* 0x0000006100617308 */ /* 0x000ff00000000800 */
[----:B------:R-:W3:Y:S08]  /*2860*/  MUFU.EX2 R72, R72 ;  /* 0x0000004800487308 */ /* 0x000ef00000000800 */
[----:B------:R-:W4:Y:S08]  /*2870*/  MUFU.EX2 R94, R94 ;  /* 0x0000005e005e7308 */ /* 0x000f300000000800 */
[----:B------:R-:W5:Y:S08]  /*2880*/  MUFU.EX2 R95, R95 ;  /* 0x0000005f005f7308 */ /* 0x000f700000000800 */
[----:B------:R-:W5:Y:S08]  /*2890*/  MUFU.EX2 R98, R74 ;  /* 0x0000004a00627308 */ /* 0x000f700000000800 */
[----:B------:R-:W5:Y:S01]  /*28a0*/  MUFU.EX2 R74, R118 ;  /* 0x00000076004a7308 */ /* 0x000f620000000800 */
[----:B0-----:R-:W-:-:S07]  /*28b0*/  FADD R101, R92, R69 ;  /* 0x000000455c657221 */ /* 0x001fce0000000000 */
[----:B------:R-:W0:Y:S08]  /*28c0*/  MUFU.EX2 R71, R71 ;  /* 0x0000004700477308 */ /* 0x000e300000000800 */
[----:B------:R-:W0:Y:S08]  /*28d0*/  MUFU.EX2 R70, R70 ;  /* 0x0000004600467308 */ /* 0x000e300000000800 */
[----:B------:R-:W0:Y:S08]  /*28e0*/  MUFU.EX2 R75, R75 ;  /* 0x0000004b004b7308 */ /* 0x000e300000000800 */
[----:B------:R-:W0:Y:S01]  /*28f0*/  MUFU.EX2 R99, R99 ;  /* 0x0000006300637308 */ /* 0x000e220000000800 */
[----:B-1----:R-:W-:Y:S01]  /*2900*/  FADD R100, R93, R68 ;  /* 0x000000445d647221 */ /* 0x002fe20000000000 */
[----:B--2---:R-:W-:Y:S01]  /*2910*/  FADD R103, R96, R73 ;  /* 0x0000004960677221 */ /* 0x004fe20000000000 */
[----:B---3--:R-:W-:Y:S01]  /*2920*/  FADD R105, R97, R72 ;  /* 0x0000004861697221 */ /* 0x008fe20000000000 */
[----:B----4-:R-:W-:Y:S01]  /*2930*/  FADD R102, R94, R101 ;  /* 0x000000655e667221 */ /* 0x010fe20000000000 */
[----:B-----5:R-:W-:Y:S01]  /*2940*/  FADD R101, R95, R100 ;  /* 0x000000645f657221 */ /* 0x020fe20000000000 */
[----:B------:R-:W-:Y:S01]  /*2950*/  FADD R100, R98, R103 ;  /* 0x0000006762647221 */ /* 0x000fe20000000000 */
[----:B------:R-:W-:Y:S01]  /*2960*/  FADD R106, R74, R105 ;  /* 0x000000694a6a7221 */ /* 0x000fe20000000000 */
[----:B0-----:R-:W-:Y:S01]  /*2970*/  FADD R102, R71, R102 ;  /* 0x0000006647667221 */ /* 0x001fe20000000000 */
[----:B------:R-:W-:Y:S01]  /*2980*/  FADD R101, R70, R101 ;  /* 0x0000006546657221 */ /* 0x000fe20000000000 */
[----:B------:R-:W-:Y:S01]  /*2990*/  FADD R100, R75, R100 ;  /* 0x000000644b647221 */ /* 0x000fe20000000000 */
[----:B------:R-:W-:-:S02]  /*29a0*/  FADD R106, R99, R106 ;  /* 0x0000006a636a7221 */ /* 0x000fc40000000000 */
[----:B------:R-:W0:Y:S04]  /*29b0*/  SHFL.BFLY PT, R103, R102, 0x2, 0x1f ;  /* 0x0c401f0066677f89 */ /* 0x000e2800000e0000 */
[----:B------:R-:W1:Y:S04]  /*29c0*/  SHFL.BFLY PT, R108, R101, 0x2, 0x1f ;  /* 0x0c401f00656c7f89 */ /* 0x000e6800000e0000 */
[----:B------:R-:W2:Y:S04]  /*29d0*/  SHFL.BFLY PT, R107, R100, 0x2, 0x1f ;  /* 0x0c401f00646b7f89 */ /* 0x000ea800000e0000 */
[----:B------:R-:W3:Y:S01]  /*29e0*/  SHFL.BFLY PT, R109, R106, 0x2, 0x1f ;  /* 0x0c401f006a6d7f89 */ /* 0x000ee200000e0000 */
[----:B0-----:R-:W-:Y:S01]  /*29f0*/  FADD R103, R102, R103 ;  /* 0x0000006766677221 */ /* 0x001fe20000000000 */
[----:B-1----:R-:W-:Y:S01]  /*2a00*/  FADD R105, R101, R108 ;  /* 0x0000006c65697221 */ /* 0x002fe20000000000 */
[----:B--2---:R-:W-:Y:S01]  /*2a10*/  FADD R107, R100, R107 ;  /* 0x0000006b646b7221 */ /* 0x004fe20000000000 */
[----:B------:R-:W-:Y:S01]  /*2a20*/  BAR.SYNC.DEFER_BLOCKING 0x0 ;  /* 0x0000000000007b1d */ /* 0x000fe20000010000 */
[----:B---3--:R-:W-:-:S05]  /*2a30*/  FADD R109, R106, R109 ;  /* 0x0000006d6a6d7221 */ /* 0x008fca0000000000 */
[----:B------:R-:W0:Y:S04]  /*2a40*/  SHFL.BFLY PT, R108, R103, 0x1, 0x1f ;  /* 0x0c201f00676c7f89 */ /* 0x000e2800000e0000 */
[----:B------:R-:W1:Y:S04]  /*2a50*/  SHFL.BFLY PT, R110, R105, 0x1, 0x1f ;  /* 0x0c201f00696e7f89 */ /* 0x000e6800000e0000 */
[----:B------:R-:W2:Y:S04]  /*2a60*/  SHFL.BFLY PT, R112, R107, 0x1, 0x1f ;  /* 0x0c201f006b707f89 */ /* 0x000ea800000e0000 */
[----:B------:R-:W3:Y:S01]  /*2a70*/  SHFL.BFLY PT, R102, R109, 0x1, 0x1f ;  /* 0x0c201f006d667f89 */ /* 0x000ee200000e0000 */
[----:B0-----:R-:W-:Y:S01]  /*2a80*/  FADD R111, R103, R108 ;  /* 0x0000006c676f7221 */ /* 0x001fe20000000000 */
[----:B-1----:R-:W-:Y:S01]  /*2a90*/  FADD R113, R105, R110 ;  /* 0x0000006e69717221 */ /* 0x002fe20000000000 */
[----:B--2---:R-:W-:Y:S01]  /*2aa0*/  FADD R117, R107, R112 ;  /* 0x000000706b757221 */ /* 0x004fe20000000000 */
[----:B---3--:R-:W-:-:S02]  /*2ab0*/  FADD R123, R109, R102 ;  /* 0x000000666d7b7221 */ /* 0x008fc40000000000 */
[----:B------:R-:W-:Y:S04]  /*2ac0*/  @!P1 STS [R24], R111 ;  /* 0x0000006f18009388 */ /* 0x000fe80000000800 */
[----:B------:R-:W-:Y:S04]  /*2ad0*/  @!P1 STS [R24+0x80], R113 ;  /* 0x0000807118009388 */ /* 0x000fe80000000800 */
[----:B------:R-:W-:Y:S04]  /*2ae0*/  @!P1 STS [R24+0x100], R117 ;  /* 0x0001007518009388 */ /* 0x000fe80000000800 */
[----:B------:R-:W-:Y:S01]  /*2af0*/  @!P1 STS [R24+0x180], R123 ;  /* 0x0001807b18009388 */ /* 0x000fe20000000800 */
[----:B------:R-:W-:Y:S06]  /*2b00*/  BAR.SYNC.DEFER_BLOCKING 0x0 ;  /* 0x0000000000007b1d */ /* 0x000fec0000010000 */
[----:B------:R-:W0:Y:S04]  /*2b10*/  LDS R100, [R104] ;  /* 0x0000000068647984 */ /* 0x000e280000000800 */
[----:B0-----:R-:W0:Y:S02]  /*2b20*/  SHFL.BFLY PT, R101, R100, 0x2, 0x1f ;  /* 0x0c401f0064657f89 */ /* 0x001e2400000e0000 */
[----:B0-----:R-:W-:-:S05]  /*2b30*/  FADD R101, R100, R101 ;  /* 0x0000006564657221 */ /* 0x001fca0000000000 */
[----:B------:R-:W0:Y:S02]  /*2b40*/  SHFL.BFLY PT, R102, R101, 0x1, 0x1f ;  /* 0x0c201f0065667f89 */ /* 0x000e2400000e0000 */
[----:B0-----:R-:W-:-:S05]  /*2b50*/  FADD R103, R101, R102 ;  /* 0x0000006665677221 */ /* 0x001fca0000000000 */
[----:B------:R0:W-:Y:S01]  /*2b60*/  @!P1 STS [R104], R103 ;  /* 0x0000006768009388 */ /* 0x0001e20000000800 */
[----:B------:R-:W-:Y:S01]  /*2b70*/  BAR.SYNC.DEFER_BLOCKING 0x0 ;  /* 0x0000000000007b1d */ /* 0x000fe20000010000 */
[----:B------:R-:W-:-:S04]  /*2b80*/  IMAD.WIDE R114, R26, 0x2, R154 ;  /* 0x000000021a727825 */ /* 0x000fc800078e029a */
[----:B------:R-:W-:-:S04]  /*2b90*/  IMAD.WIDE R112, R26, 0x2, R152 ;  /* 0x000000021a707825 */ /* 0x000fc800078e0298 */
[----:B------:R-:W-:-:S04]  /*2ba0*/  IMAD.WIDE R110, R26, 0x2, R148 ;  /* 0x000000021a6e7825 */ /* 0x000fc800078e0294 */
[----:B------:R-:W-:-:S04]  /*2bb0*/  IMAD.WIDE R118, R26, 0x2, R156 ;  /* 0x000000021a767825 */ /* 0x000fc800078e029c */
[----:B------:R-:W-:-:S04]  /*2bc0*/  IMAD.WIDE R108, R26, 0x2, R146 ;  /* 0x000000021a6c7825 */ /* 0x000fc800078e0292 */
[C---:B------:R-:W-:Y:S01]  /*2bd0*/  IMAD.WIDE R106, R26.reuse, 0x2, R144 ;  /* 0x000000021a6a7825 */ /* 0x040fe200078e0290 */
[----:B------:R1:W2:Y:S03]  /*2be0*/  LDG.E.U16 R131, desc[UR10][R114.64] ;  /* 0x0000000a72837981 */ /* 0x0002a6000c1e1500 */
[C---:B0-----:R-:W-:Y:S01]  /*2bf0*/  IMAD.WIDE R104, R26.reuse, 0x2, R140 ;  /* 0x000000021a687825 */ /* 0x041fe200078e028c */
[----:B------:R0:W3:Y:S03]  /*2c00*/  LDG.E.U16 R127, desc[UR10][R112.64] ;  /* 0x0000000a707f7981 */ /* 0x0000e6000c1e1500 */
[C---:B------:R-:W-:Y:S01]  /*2c10*/  IMAD.WIDE R102, R26.reuse, 0x2, R28 ;  /* 0x000000021a667825 */ /* 0x040fe200078e021c */
[----:B------:R4:W5:Y:S03]  /*2c20*/  LDG.E.U16 R128, desc[UR10][R110.64] ;  /* 0x0000000a6e807981 */ /* 0x000966000c1e1500 */
[C---:B------:R-:W-:Y:S01]  /*2c30*/  IMAD.WIDE R100, R26.reuse, 0x2, R30 ;  /* 0x000000021a647825 */ /* 0x040fe200078e021e */
[----:B------:R4:W2:Y:S03]  /*2c40*/  LDG.E.U16 R130, desc[UR10][R118.64] ;  /* 0x0000000a76827981 */ /* 0x0008a6000c1e1500 */
[C---:B-1----:R-:W-:Y:S01]  /*2c50*/  IMAD.WIDE R114, R26.reuse, 0x2, R46 ;  /* 0x000000021a727825 */ /* 0x042fe200078e022e */
[----:B------:R-:W3:Y:S03]  /*2c60*/  LDG.E.U16 R227, desc[UR10][R108.64] ;  /* 0x0000000a6ce37981 */ /* 0x000ee6000c1e1500 */
[C---:B0-----:R-:W-:Y:S01]  /*2c70*/  IMAD.WIDE R112, R26.reuse, 0x2, R52 ;  /* 0x000000021a707825 */ /* 0x041fe200078e0234 */
[----:B------:R0:W3:Y:S03]  /*2c80*/  LDG.E.U16 R123, desc[UR10][R106.64] ;  /* 0x0000000a6a7b7981 */ /* 0x0000e6000c1e1500 */
[C---:B----4-:R-:W-:Y:S01]  /*2c90*/  IMAD.WIDE R110, R26.reuse, 0x2, R50 ;  /* 0x000000021a6e7825 */ /* 0x050fe200078e0232 */
[----:B------:R1:W4:Y:S03]  /*2ca0*/  LDG.E.U16 R126, desc[UR10][R104.64] ;  /* 0x0000000a687e7981 */ /* 0x000326000c1e1500 */
[C---:B------:R-:W-:Y:S01]  /*2cb0*/  IMAD.WIDE R124, R26.reuse, 0x2, R42 ;  /* 0x000000021a7c7825 */ /* 0x040fe200078e022a */
[----:B------:R1:W3:Y:S03]  /*2cc0*/  LDG.E.U16 R229, desc[UR10][R102.64] ;  /* 0x0000000a66e57981 */ /* 0x0002e6000c1e1500 */
[C---:B------:R-:W-:Y:S01]  /*2cd0*/  IMAD.WIDE R118, R26.reuse, 0x2, R44 ;  /* 0x000000021a767825 */ /* 0x040fe200078e022c */
[----:B------:R1:W3:Y:S03]  /*2ce0*/  LDG.E.U16 R129, desc[UR10][R100.64] ;  /* 0x0000000a64817981 */ /* 0x0002e6000c1e1500 */
[C---:B0-----:R-:W-:Y:S01]  /*2cf0*/  IMAD.WIDE R106, R26.reuse, 0x2, R66 ;  /* 0x000000021a6a7825 */ /* 0x041fe200078e0242 */
[----:B------:R-:W3:Y:S03]  /*2d00*/  LDG.E.U16 R233, desc[UR10][R114.64] ;  /* 0x0000000a72e97981 */ /* 0x000ee6000c1e1500 */
[C---:B-1----:R-:W-:Y:S01]  /*2d10*/  IMAD.WIDE R104, R26.reuse, 0x2, R60 ;  /* 0x000000021a687825 */ /* 0x042fe200078e023c */
[----:B------:R0:W3:Y:S03]  /*2d20*/  LDG.E.U16 R226, desc[UR10][R110.64] ;  /* 0x0000000a6ee27981 */ /* 0x0000e6000c1e1500 */
[C---:B------:R-:W-:Y:S01]  /*2d30*/  IMAD.WIDE R102, R26.reuse, 0x2, R58 ;  /* 0x000000021a667825 */ /* 0x040fe200078e023a */
[----:B------:R1:W3:Y:S03]  /*2d40*/  LDG.E.U16 R235, desc[UR10][R112.64] ;  /* 0x0000000a70eb7981 */ /* 0x0002e6000c1e1500 */
[C---:B------:R-:W-:Y:S01]  /*2d50*/  IMAD.WIDE R100, R26.reuse, 0x2, R54 ;  /* 0x000000021a647825 */ /* 0x040fe200078e0236 */
[----:B------:R1:W3:Y:S03]  /*2d60*/  LDG.E.U16 R168, desc[UR10][R124.64] ;  /* 0x0000000a7ca87981 */ /* 0x0002e6000c1e1500 */
[C---:B------:R-:W-:Y:S01]  /*2d70*/  IMAD.WIDE R108, R26.reuse, 0x2, R34 ;  /* 0x000000021a6c7825 */ /* 0x040fe200078e0222 */
[----:B------:R1:W3:Y:S03]  /*2d80*/  LDG.E.U16 R231, desc[UR10][R118.64] ;  /* 0x0000000a76e77981 */ /* 0x0002e6000c1e1500 */
[C---:B0-----:R-:W-:Y:S01]  /*2d90*/  IMAD.WIDE R110, R26.reuse, 0x2, R62 ;  /* 0x000000021a6e7825 */ /* 0x041fe200078e023e */
[----:B------:R0:W3:Y:S03]  /*2da0*/  LDG.E.U16 R237, desc[UR10][R100.64] ;  /* 0x0000000a64ed7981 */ /* 0x0000e6000c1e1500 */
        /* <DEDUP_REMOVED lines=19> */
[----:B------:R-:W3:Y:S03]  /*2ee0*/  LDG.E.U16 R100, desc[UR10][R100.64] ;  /* 0x0000000a64647981 */ /* 0x000ee6000c1e1500 */
[C---:B-1----:R-:W-:Y:S01]  /*2ef0*/  IMAD.WIDE R112, R26.reuse, 0x2, R64 ;  /* 0x000000021a707825 */ /* 0x042fe200078e0240 */
[----:B------:R-:W3:Y:S03]  /*2f00*/  LDG.E.U16 R102, desc[UR10][R102.64] ;  /* 0x0000000a66667981 */ /* 0x000ee6000c1e1500 */
[----:B------:R-:W-:Y:S01]  /*2f10*/  IMAD.WIDE R114, R26, 0x2, R136 ;  /* 0x000000021a727825 */ /* 0x000fe200078e0288 */
[----:B------:R-:W3:Y:S04]  /*2f20*/  LDG.E.U16 R104, desc[UR10][R104.64] ;  /* 0x0000000a68687981 */ /* 0x000ee8000c1e1500 */
[----:B------:R-:W3:Y:S04]  /*2f30*/  LDG.E.U16 R106, desc[UR10][R106.64] ;  /* 0x0000000a6a6a7981 */ /* 0x000ee8000c1e1500 */
[----:B------:R-:W3:Y:S04]  /*2f40*/  LDG.E.U16 R108, desc[UR10][R108.64] ;  /* 0x0000000a6c6c7981 */ /* 0x000ee8000c1e1500 */
[----:B------:R-:W3:Y:S04]  /*2f50*/  LDG.E.U16 R110, desc[UR10][R110.64] ;  /* 0x0000000a6e6e7981 */ /* 0x000ee8000c1e1500 */
[----:B------:R-:W3:Y:S04]  /*2f60*/  LDG.E.U16 R112, desc[UR10][R112.64] ;  /* 0x0000000a70707981 */ /* 0x000ee8000c1e1500 */
[----:B------:R-:W3:Y:S04]  /*2f70*/  LDG.E.U16 R114, desc[UR10][R114.64] ;  /* 0x0000000a72727981 */ /* 0x000ee8000c1e1500 */
[----:B------:R-:W-:Y:S04]  /*2f80*/  LDS R117, [R22] ;  /* 0x0000000016757984 */ /* 0x000fe80000000800 */
[----:B------:R-:W-:Y:S04]  /*2f90*/  LDS R118, [R22+0x80] ;  /* 0x0000800016767984 */ /* 0x000fe80000000800 */
[----:B------:R-:W-:Y:S04]  /*2fa0*/  LDS R119, [R22+0x100] ;  /* 0x0001000016777984 */ /* 0x000fe80000000800 */
[----:B------:R-:W-:Y:S01]  /*2fb0*/  LDS R124, [R22+0x180] ;  /* 0x00018000167c7984 */ /* 0x000fe20000000800 */
[----:B------:R-:W-:Y:S01]  /*2fc0*/  BAR.SYNC.DEFER_BLOCKING 0x0 ;  /* 0x0000000000007b1d */ /* 0x000fe20000010000 */
[----:B------:R-:W-:-:S02]  /*2fd0*/  F2FP.F16.F32.PACK_AB R92, R69, R92 ;  /* 0x0000005c455c723e */ /* 0x000fc400000000ff */
[----:B------:R-:W-:Y:S02]  /*2fe0*/  F2FP.F16.F32.PACK_AB R94, R71, R94 ;  /* 0x0000005e475e723e */ /* 0x000fe400000000ff */
[----:B------:R-:W-:Y:S02]  /*2ff0*/  F2FP.F16.F32.PACK_AB R93, R68, R93 ;  /* 0x0000005d445d723e */ /* 0x000fe400000000ff */
[----:B------:R-:W-:Y:S02]  /*3000*/  F2FP.F16.F32.PACK_AB R95, R70, R95 ;  /* 0x0000005f465f723e */ /* 0x000fe400000000ff */
[----:B------:R-:W-:Y:S02]  /*3010*/  F2FP.F16.F32.PACK_AB R96, R73, R96 ;  /* 0x000000604960723e */ /* 0x000fe400000000ff */
[----:B------:R-:W-:Y:S02]  /*3020*/  F2FP.F16.F32.PACK_AB R98, R75, R98 ;  /* 0x000000624b62723e */ /* 0x000fe400000000ff */
[----:B------:R-:W-:-:S02]  /*3030*/  F2FP.F16.F32.PACK_AB R97, R72, R97 ;  /* 0x000000614861723e */ /* 0x000fc400000000ff */
[----:B------:R-:W-:Y:S01]  /*3040*/  F2FP.F16.F32.PACK_AB R99, R99, R74 ;  /* 0x0000004a6363723e */ /* 0x000fe200000000ff */
[----:B------:R-:W-:Y:S01]  /*3050*/  UIADD3 UR4, UR4, 0x40, URZ ;  /* 0x0000004004047890 */ /* 0x000fe2000fffe03f */
[----:B-----5:R-:W-:Y:S04]  /*3060*/  STS.U16 [R3+UR6+0x400], R128 ;  /* 0x0004008003007988 */ /* 0x020fe80008000406 */
[----:B--2---:R-:W-:Y:S04]  /*3070*/  STS.U16 [R3+UR6], R130 ;  /* 0x0000008203007988 */ /* 0x004fe80008000406 */
[----:B----4-:R-:W-:Y:S04]  /*3080*/  STS.U16 [R3+UR6+0x800], R126 ;  /* 0x0008007e03007988 */ /* 0x010fe80008000406 */
[----:B---3--:R-:W-:Y:S04]  /*3090*/  STS.U16 [R3+UR6+0x1400], R226 ;  /* 0x001400e203007988 */ /* 0x008fe80008000406 */
        /* <DEDUP_REMOVED lines=22> */
[----:B------:R0:W-:Y:S04]  /*3200*/  STS.U16 [R15+UR6+0xb00], R104 ;  /* 0x000b00680f007988 */ /* 0x0001e80008000406 */
[----:B------:R-:W-:Y:S04]  /*3210*/  STS.U16 [R15+UR6+0xf00], R106 ;  /* 0x000f006a0f007988 */ /* 0x000fe80008000406 */
[----:B------:R-:W-:Y:S04]  /*3220*/  STS.U16 [R15+UR6+0x1300], R108 ;  /* 0x0013006c0f007988 */ /* 0x000fe80008000406 */
[----:B------:R-:W-:Y:S04]  /*3230*/  STS.U16 [R15+UR6+0x1700], R110 ;  /* 0x0017006e0f007988 */ /* 0x000fe80008000406 */
[----:B------:R-:W-:Y:S04]  /*3240*/  STS.U16 [R15+UR6+0x1b00], R112 ;  /* 0x001b00700f007988 */ /* 0x000fe80008000406 */
[----:B------:R-:W-:Y:S04]  /*3250*/  STS.U16 [R15+UR6+0x1f00], R114 ;  /* 0x001f00720f007988 */ /* 0x000fe80008000406 */
[----:B------:R1:W-:Y:S04]  /*3260*/  STSM.16.M88.4 [R25+0x3000], R92 ;  /* 0x0030005c19007844 */ /* 0x0003e80000000200 */
[----:B------:R-:W-:Y:S01]  /*3270*/  STSM.16.M88.4 [R25+0x3800], R96 ;  /* 0x0038006019007844 */ /* 0x000fe20000000200 */
[----:B------:R-:W-:Y:S01]  /*3280*/  BAR.SYNC.DEFER_BLOCKING 0x0 ;  /* 0x0000000000007b1d */ /* 0x000fe20000010000 */
[----:B0-----:R-:W-:-:S04]  /*3290*/  FADD R104, -R120, R169 ;  /* 0x000000a978687221 */ /* 0x001fc80000000100 */
[----:B------:R-:W-:Y:S01]  /*32a0*/  FMUL R126, R104, 1.4426950216293334961 ;  /* 0x3fb8aa3b687e7820 */ /* 0x000fe20000400000 */
[----:B------:R-:W-:Y:S01]  /*32b0*/  FADD R104, -R121, R164 ;  /* 0x000000a479687221 */ /* 0x000fe20000000100 */
[----:B-1----:R-:W-:-:S03]  /*32c0*/  FADD R92, -R122, R165 ;  /* 0x000000a57a5c7221 */ /* 0x002fc60000000100 */
[----:B------:R-:W-:Y:S01]  /*32d0*/  FMUL R123, R104, 1.4426950216293334961 ;  /* 0x3fb8aa3b687b7820 */ /* 0x000fe20000400000 */
[----:B------:R-:W-:Y:S04]  /*32e0*/  LDSM.16.M88.4 R100, [R23+UR6+0x3000] ;  /* 0x003000061764783b */ /* 0x000fe80008000200 */
[----:B------:R-:W0:Y:S04]  /*32f0*/  LDSM.16.M88.4 R68, [R12+UR6] ;  /* 0x000000060c44783b */ /* 0x000e280008000200 */
[----:B------:R-:W1:Y:S04]  /*3300*/  LDSM.16.M88.4 R72, [R12+UR6+0x1000] ;  /* 0x001000060c48783b */ /* 0x000e680008000200 */
[----:B------:R-:W2:Y:S01]  /*3310*/  LDSM.16.M88.4 R104, [R23+UR6+0x3800] ;  /* 0x003800061768783b */ /* 0x000ea20008000200 */
[----:B------:R-:W-:Y:S01]  /*3320*/  FMUL R128, R92, 1.4426950216293334961 ;  /* 0x3fb8aa3b5c807820 */ /* 0x000fe20000400000 */
[----:B------:R-:W3:Y:S01]  /*3330*/  MUFU.EX2 R126, R126 ;  /* 0x0000007e007e7308 */ /* 0x000ee20000000800 */
[----:B------:R-:W-:Y:S01]  /*3340*/  FADD R92, -R116, R139 ;  /* 0x0000008b745c7221 */ /* 0x000fe20000000100 */
[----:B------:R-:W-:Y:S04]  /*3350*/  LDSM.16.M88.4 R96, [R16+UR6+0x3800] ;  /* 0x003800061060783b */ /* 0x000fe80008000200 */
[----:B------:R-:W-:Y:S02]  /*3360*/  LDSM.16.M88.4 R108, [R19+UR6+0x3000] ;  /* 0x00300006136c783b */ /* 0x000fe40008000200 */
[----:B------:R-:W4:Y:S01]  /*3370*/  MUFU.EX2 R123, R123 ;  /* 0x0000007b007b7308 */ /* 0x000f220000000800 */
[----:B------:R-:W-:Y:S01]  /*3380*/  FMUL R125, R92, 1.4426950216293334961 ;  /* 0x3fb8aa3b5c7d7820 */ /* 0x000fe20000400000 */
[----:B------:R-:W-:Y:S06]  /*3390*/  LDSM.16.M88.4 R112, [R19+UR6+0x3800] ;  /* 0x003800061370783b */ /* 0x000fec0008000200 */
[----:B------:R-:W5:Y:S01]  /*33a0*/  MUFU.EX2 R128, R128 ;  /* 0x0000008000807308 */ /* 0x000f620000000800 */
[----:B---3--:R-:W-:-:S07]  /*33b0*/  FMUL R92, R126, R84 ;  /* 0x000000547e5c7220 */ /* 0x008fce0000400000 */
[----:B------:R-:W3:Y:S01]  /*33c0*/  MUFU.EX2 R125, R125 ;  /* 0x0000007d007d7308 */ /* 0x000ee20000000800 */
[C---:B------:R-:W-:Y:S01]  /*33d0*/  FMUL R93, R126.reuse, R85 ;  /* 0x000000557e5d7220 */ /* 0x040fe20000400000 */
[C---:B----4-:R-:W-:Y:S01]  /*33e0*/  FMUL R94, R123.reuse, R86 ;  /* 0x000000567b5e7220 */ /* 0x050fe20000400000 */
[C---:B------:R-:W-:Y:S01]  /*33f0*/  FMUL R95, R123.reuse, R87 ;  /* 0x000000577b5f7220 */ /* 0x040fe20000400000 */
[C---:B------:R-:W-:Y:S01]  /*3400*/  FMUL R76, R126.reuse, R76 ;  /* 0x0000004c7e4c7220 */ /* 0x040fe20000400000 */
[----:B------:R-:W4:Y:S01]  /*3410*/  LDSM.16.M88.4 R84, [R16+UR6+0x3000] ;  /* 0x003000061054783b */ /* 0x000f220008000200 */
[----:B------:R-:W-:Y:S01]  /*3420*/  FMUL R77, R126, R77 ;  /* 0x0000004d7e4d7220 */ /* 0x000fe20000400000 */
[C---:B------:R-:W-:Y:S01]  /*3430*/  FMUL R78, R123.reuse, R78 ;  /* 0x0000004e7b4e7220 */ /* 0x040fe20000400000 */
[----:B------:R-:W-:Y:S02]  /*3440*/  FMUL R79, R123, R79 ;  /* 0x0000004f7b4f7220 */ /* 0x000fe40000400000 */
[----:B0-----:R-:W-:Y:S01]  /*3450*/  HMMA.16816.F32 R92, R100, R68, R92 ;  /* 0x00000044645c723c */ /* 0x001fe2000000185c */
[C---:B-----5:R-:W-:Y:S01]  /*3460*/  FMUL R80, R128.reuse, R80 ;  /* 0x0000005080507220 */ /* 0x060fe20000400000 */
[----:B------:R-:W-:-:S04]  /*3470*/  FMUL R81, R128, R81 ;  /* 0x0000005180517220 */ /* 0x000fc80000400000 */
[----:B-1----:R-:W-:Y:S01]  /*3480*/  HMMA.16816.F32 R76, R100, R72, R76 ;  /* 0x00000048644c723c */ /* 0x002fe2000000184c */
[C---:B---3--:R-:W-:Y:S01]  /*3490*/  FMUL R82, R125.reuse, R82 ;  /* 0x000000527d527220 */ /* 0x048fe20000400000 */
[----:B------:R-:W-:-:S05]  /*34a0*/  FMUL R83, R125, R83 ;  /* 0x000000537d537220 */ /* 0x000fca0000400000 */
[C---:B------:R-:W-:Y:S01]  /*34b0*/  FMUL R100, R128.reuse, R88 ;  /* 0x0000005880647220 */ /* 0x040fe20000400000 */
[----:B------:R-:W-:Y:S01]  /*34c0*/  FMUL R101, R128, R89 ;  /* 0x0000005980657220 */ /* 0x000fe20000400000 */
[C---:B------:R-:W-:Y:S01]  /*34d0*/  FMUL R102, R125.reuse, R90 ;  /* 0x0000005a7d667220 */ /* 0x040fe20000400000 */
[----:B------:R-:W-:Y:S02]  /*34e0*/  FMUL R103, R125, R91 ;  /* 0x0000005b7d677220 */ /* 0x000fe40000400000 */
[----:B------:R-:W0:Y:S05]  /*34f0*/  LDSM.16.M88.4 R88, [R17+UR6] ;  /* 0x000000061158783b */ /* 0x000e2a0008000200 */
[C---:B--2---:R-:W-:Y:S06]  /*3500*/  HMMA.16816.F32 R100, R104.reuse, R68, R100 ;  /* 0x000000446864723c */ /* 0x044fec0000001864 */
[----:B------:R-:W-:Y:S01]  /*3510*/  HMMA.16816.F32 R104, R104, R72, R80 ;  /* 0x000000486868723c */ /* 0x000fe20000001850 */
[----:B------:R-:W1:Y:S05]  /*3520*/  LDSM.16.M88.4 R80, [R17+UR6+0x1000] ;  /* 0x001000061150783b */ /* 0x000e6a0008000200 */
[C---:B----4-:R-:W-:Y:S06]  /*3530*/  HMMA.16816.F32 R92, R84.reuse, R70, R92 ;  /* 0x00000046545c723c */ /* 0x050fec000000185c */
[----:B------:R-:W-:Y:S06]  /*3540*/  HMMA.16816.F32 R76, R84, R74, R76 ;  /* 0x0000004a544c723c */ /* 0x000fec000000184c */
[C---:B------:R-:W-:Y:S01]  /*3550*/  HMMA.16816.F32 R100, R96.reuse, R70, R100 ;  /* 0x000000466064723c */ /* 0x040fe20000001864 */
[----:B------:R-:W-:Y:S05]  /*3560*/  LDSM.16.M88.4 R68, [R20+UR6+0x3800] ;  /* 0x003800061444783b */ /* 0x000fea0008000200 */
[----:B------:R-:W-:Y:S01]  /*3570*/  HMMA.16816.F32 R104, R96, R74, R104 ;  /* 0x0000004a6068723c */ /* 0x000fe20000001868 */
[----:B------:R-:W2:Y:S01]  /*3580*/  LDSM.16.M88.4 R72, [R20+UR6+0x3000] ;  /* 0x003000061448783b */ /* 0x000ea20008000200 */
[----:B------:R-:W3:Y:S04]  /*3590*/  LDC R96, c[0x0][0x280] ;  /* 0x0000a000ff607b82 */ /* 0x000ee80000000800 */
[C---:B0-----:R-:W-:Y:S04]  /*35a0*/  HMMA.16816.F32 R92, R108.reuse, R88, R92 ;  /* 0x000000586c5c723c */ /* 0x041fe8000000185c */
[----:B------:R-:W0:Y:S02]  /*35b0*/  LDC R97, c[0x0][0x264] ;  /* 0x00009900ff617b82 */ /* 0x000e240000000800 */
[----:B-1----:R-:W-:Y:S06]  /*35c0*/  HMMA.16816.F32 R76, R108, R80, R76 ;  /* 0x000000506c4c723c */ /* 0x002fec000000184c */
[----:B------:R-:W1:Y:S01]  /*35d0*/  LDC R99, c[0x0][0x254] ;  /* 0x00009500ff637b82 */ /* 0x000e620000000800 */
[C---:B------:R-:W-:Y:S06]  /*35e0*/  HMMA.16816.F32 R100, R112.reuse, R88, R100 ;  /* 0x000000587064723c */ /* 0x040fec0000001864 */
[----:B------:R-:W-:Y:S01]  /*35f0*/  HMMA.16816.F32 R104, R112, R80, R104 ;  /* 0x000000507068723c */ /* 0x000fe20000001868 */
[----:B---3--:R-:W-:Y:S01]  /*3600*/  ISETP.LE.AND P2, PT, R96, UR4, PT ;  /* 0x0000000460007c0c */ /* 0x008fe2000bf43270 */
[----:B------:R-:W-:Y:S01]  /*3610*/  FFMA R10, R126, R10, R117 ;  /* 0x0000000a7e0a7223 */ /* 0x000fe20000000075 */
[----:B------:R-:W-:Y:S01]  /*3620*/  FFMA R11, R123, R11, R118 ;  /* 0x0000000b7b0b7223 */ /* 0x000fe20000000076 */
[----:B------:R-:W-:Y:S01]  /*3630*/  FFMA R138, R128, R138, R119 ;  /* 0x0000008a808a7223 */ /* 0x000fe20000000077 */
[----:B------:R-:W-:Y:S01]  /*3640*/  FFMA R27, R125, R27, R124 ;  /* 0x0000001b7d1b7223 */ /* 0x000fe2000000007c */
[----:B0-----:R-:W-:Y:S01]  /*3650*/  IMAD R26, R97, 0x40, R26 ;  /* 0x00000040611a7824 */ /* 0x001fe200078e021a */
[----:B------:R-:W-:Y:S01]  /*3660*/  MOV R165, R122 ;  /* 0x0000007a00a57202 */ /* 0x000fe20000000f00 */
[----:B------:R-:W-:Y:S01]  /*3670*/  IMAD.MOV.U32 R169, RZ, RZ, R120 ;  /* 0x000000ffffa97224 */ /* 0x000fe200078e0078 */
[----:B--2---:R-:W-:Y:S01]  /*3680*/  HMMA.16816.F32 R84, R72, R90, R92 ;  /* 0x0000005a4854723c */ /* 0x004fe2000000185c */
[----:B-1----:R-:W-:Y:S01]  /*3690*/  LEA R18, R99, R18, 0x6 ;  /* 0x0000001263127211 */ /* 0x002fe200078e30ff */
[----:B------:R-:W-:-:S04]  /*36a0*/  IMAD.MOV.U32 R164, RZ, RZ, R121 ;  /* 0x000000ffffa47224 */ /* 0x000fc800078e0079 */
[----:B------:R-:W-:Y:S01]  /*36b0*/  HMMA.16816.F32 R76, R72, R82, R76 ;  /* 0x00000052484c723c */ /* 0x000fe2000000184c */
[----:B------:R-:W-:-:S05]  /*36c0*/  IMAD.MOV.U32 R139, RZ, RZ, R116 ;  /* 0x000000ffff8b7224 */ /* 0x000fca00078e0074 */
[C---:B------:R-:W-:Y:S06]  /*36d0*/  HMMA.16816.F32 R88, R68.reuse, R90, R100 ;  /* 0x0000005a4458723c */ /* 0x040fec0000001864 */
[----:B------:R-:W-:Y:S01]  /*36e0*/  HMMA.16816.F32 R80, R68, R82, R104 ;  /* 0x000000524450723c */ /* 0x000fe20000001868 */
[----:B------:R-:W-:-:S08]  /*36f0*/  NOP ;  /* 0x0000000000007918 */ /* 0x000fd00000000000 */
[----:B------:R-:W-:-:S15]  /*3700*/  @!P2 BRA `(.L_x_1) ;  /* 0xffffffe000b8a947 */ /* 0x000fde000383ffff */
.L_x_0:
[----:B------:R-:W-:Y:S01]  /*3710*/  IMAD.MOV.U32 R18, RZ, RZ, R10 ;  /* 0x000000ffff127224 */ /* 0x000fe200078e000a */
[----:B--2---:R-:W-:Y:S01]  /*3720*/  SHF.R.U32.HI R8, RZ, 0x1, R0 ;  /* 0x00000001ff087819 */ /* 0x004fe20000011600 */
[----:B------:R-:W-:Y:S01]  /*3730*/  IMAD.MOV.U32 R17, RZ, RZ, R11 ;  /* 0x000000ffff117224 */ /* 0x000fe200078e000b */
[----:B------:R-:W-:Y:S01]  /*3740*/  LEA R10, R4, UR6, 0x4 ;  /* 0x00000006040a7c11 */ /* 0x000fe2000f8e20ff */
[C---:B------:R-:W-:Y:S01]  /*3750*/  FMUL R3, R18.reuse, 8388608 ;  /* 0x4b00000012037820 */ /* 0x040fe20000400000 */
[----:B------:R-:W-:Y:S01]  /*3760*/  FSETP.GEU.AND P1, PT, R18, 1.175494350822287508e-38, PT ;  /* 0x008000001200780b */ /* 0x000fe20003f2e000 */
[----:B------:R-:W-:Y:S01]  /*3770*/  BAR.SYNC.DEFER_BLOCKING 0x0 ;  /* 0x0000000000007b1d */ /* 0x000fe20000010000 */
[----:B------:R-:W-:Y:S02]  /*3780*/  LOP3.LUT R9, R8, 0xc, RZ, 0xc0, !PT ;  /* 0x0000000c08097812 */ /* 0x000fe400078ec0ff */
[----:B------:R-:W-:Y:S02]  /*3790*/  FSEL R31, R3, R18, !P1 ;  /* 0x00000012031f7208 */ /* 0x000fe40004800000 */
[----:B------:R-:W-:Y:S01]  /*37a0*/  FSETP.GEU.AND P2, PT, R17, 1.175494350822287508e-38, PT ;  /* 0x008000001100780b */ /* 0x000fe20003f4e000 */
[----:B------:R-:W-:Y:S01]  /*37b0*/  IMAD.IADD R41, R9, 0x1, R10 ;  /* 0x0000000109297824 */ /* 0x000fe200078e020a */
[----:B------:R-:W-:Y:S01]  /*37c0*/  IADD3 R3, R31, -0x3f3504f3, RZ ;  /* 0xc0cafb0d1f037810 */ /* 0x000fe20007ffe0ff */
[C---:B------:R-:W-:Y:S01]  /*37d0*/  FMUL R9, R138.reuse, 8388608 ;  /* 0x4b0000008a097820 */ /* 0x040fe20000400000 */
[C---:B------:R-:W-:Y:S01]  /*37e0*/  FSETP.GT.AND P6, PT, |R27|.reuse, 8.50705917302346158658e+37, PT ;  /* 0x7e8000001b00780b */ /* 0x040fe20003fc4200 */
[----:B------:R-:W-:Y:S01]  /*37f0*/  FMUL R10, R27, 8388608 ;  /* 0x4b0000001b0a7820 */ /* 0x000fe20000400000 */
[----:B------:R-:W-:Y:S01]  /*3800*/  LOP3.LUT R8, R3, 0xff800000, RZ, 0xc0, !PT ;  /* 0xff80000003087812 */ /* 0x000fe200078ec0ff */
[----:B------:R-:W0:Y:S01]  /*3810*/  LDC R40, c[0x0][0x278] ;  /* 0x00009e00ff287b82 */ /* 0x000e220000000800 */
[----:B------:R-:W-:Y:S01]  /*3820*/  FSEL R3, RZ, -23, P1 ;  /* 0xc1b80000ff037808 */ /* 0x000fe20000800000 */
[----:B------:R-:W-:Y:S01]  /*3830*/  ULDC.64 UR4, c[0x0][0x270] ;  /* 0x00009c0000047ab9 */ /* 0x000fe20000000a00 */
[----:B------:R-:W-:Y:S01]  /*3840*/  I2FP.F32.S32 R4, R8 ;  /* 0x0000000800047245 */ /* 0x000fe20000201400 */
[----:B------:R-:W-:Y:S01]  /*3850*/  UIMAD UR4, UR7, UR4, URZ ;  /* 0x00000004070472a4 */ /* 0x000fe2000f8e023f */
[----:B------:R-:W-:-:S02]  /*3860*/  FSETP.GEU.AND P3, PT, R138, 1.175494350822287508e-38, PT ;  /* 0x008000008a00780b */ /* 0x000fc40003f6e000 */
[----:B------:R-:W-:Y:S01]  /*3870*/  FSETP.GEU.AND P4, PT, R27, 1.175494350822287508e-38, PT ;  /* 0x008000001b00780b */ /* 0x000fe20003f8e000 */
[----:B------:R-:W-:Y:S01]  /*3880*/  FFMA.FTZ R3, R4, 1.1920928955078125e-07, R3 ;  /* 0x3400000004037823 */ /* 0x000fe20000010003 */
[----:B------:R-:W-:Y:S01]  /*3890*/  FMUL R4, R17, 8388608 ;  /* 0x4b00000011047820 */ /* 0x000fe20000400000 */
[----:B------:R-:W-:Y:S01]  /*38a0*/  FSETP.GEU.AND P5, PT, |R27|, 1.175494350822287508e-38, PT ;  /* 0x008000001b00780b */ /* 0x000fe20003fae200 */
[----:B------:R-:W-:Y:S01]  /*38b0*/  @P6 FMUL R83, R83, 0.25 ;  /* 0x3e80000053536820 */ /* 0x000fe20000400000 */
[----:B------:R-:W-:Y:S01]  /*38c0*/  FSEL R35, R9, R138, !P3 ;  /* 0x0000008a09237208 */ /* 0x000fe20005800000 */
[----:B------:R-:W-:Y:S01]  /*38d0*/  @P6 FMUL R82, R82, 0.25 ;  /* 0x3e80000052526820 */ /* 0x000fe20000400000 */
[----:B------:R-:W-:Y:S01]  /*38e0*/  FSEL R33, R4, R17, !P2 ;  /* 0x0000001104217208 */ /* 0x000fe20005000000 */
[----:B------:R-:W-:Y:S01]  /*38f0*/  @P6 FMUL R91, R91, 0.25 ;  /* 0x3e8000005b5b6820 */ /* 0x000fe20000400000 */
[----:B------:R-:W-:Y:S01]  /*3900*/  FSEL R44, R10, R27, !P4 ;  /* 0x0000001b0a2c7208 */ /* 0x000fe20006000000 */
[----:B------:R-:W-:Y:S01]  /*3910*/  @P6 FMUL R27, R27, 0.25 ;  /* 0x3e8000001b1b6820 */ /* 0x000fe20000400000 */
[----:B------:R-:W-:Y:S01]  /*3920*/  IADD3 R9, R33, -0x3f3504f3, RZ ;  /* 0xc0cafb0d21097810 */ /* 0x000fe20007ffe0ff */
[----:B------:R-:W-:Y:S01]  /*3930*/  @P6 FMUL R90, R90, 0.25 ;  /* 0x3e8000005a5a6820 */ /* 0x000fe20000400000 */
[----:B------:R-:W-:Y:S01]  /*3940*/  FSETP.GT.AND P1, PT, |R17|, 8.50705917302346158658e+37, PT ;  /* 0x7e8000001100780b */ /* 0x000fe20003f24200 */
[----:B------:R-:W-:Y:S01]  /*3950*/  VIADD R13, R44, 0xc0cafb0d ;  /* 0xc0cafb0d2c0d7836 */ /* 0x000fe20000000000 */
[----:B------:R-:W-:Y:S01]  /*3960*/  LOP3.LUT R10, R9, 0xff800000, RZ, 0xc0, !PT ;  /* 0xff800000090a7812 */ /* 0x000fe200078ec0ff */
[----:B------:R-:W-:Y:S01]  /*3970*/  @!P5 FMUL R27, R27, 16777216 ;  /* 0x4b8000001b1bd820 */ /* 0x000fe20000400000 */
[----:B------:R-:W-:Y:S01]  /*3980*/  FSEL R4, RZ, -23, P2 ;  /* 0xc1b80000ff047808 */ /* 0x000fe20001000000 */
[----:B------:R-:W-:Y:S01]  /*3990*/  @!P5 FMUL R83, R83, 16777216 ;  /* 0x4b8000005353d820 */ /* 0x000fe20000400000 */
[----:B------:R-:W-:Y:S01]  /*39a0*/  I2FP.F32.S32 R9, R10 ;  /* 0x0000000a00097245 */ /* 0x000fe20000201400 */
[----:B------:R-:W-:Y:S01]  /*39b0*/  @!P5 FMUL R82, R82, 16777216 ;  /* 0x4b8000005252d820 */ /* 0x000fe20000400000 */
[----:B------:R-:W-:Y:S01]  /*39c0*/  FSETP.GT.AND P6, PT, |R18|, 8.50705917302346158658e+37, PT ;  /* 0x7e8000001200780b */ /* 0x000fe20003fc4200 */
[----:B------:R-:W-:Y:S01]  /*39d0*/  @!P5 FMUL R91, R91, 16777216 ;  /* 0x4b8000005b5bd820 */ /* 0x000fe20000400000 */
[----:B------:R-:W-:Y:S01]  /*39e0*/  LOP3.LUT R15, R13, 0xff800000, RZ, 0xc0, !PT ;  /* 0xff8000000d0f7812 */ /* 0x000fe200078ec0ff */
[----:B------:R-:W-:Y:S01]  /*39f0*/  FFMA.FTZ R4, R9, 1.1920928955078125e-07, R4 ;  /* 0x3400000009047823 */ /* 0x000fe20000010004 */
[----:B------:R-:W-:Y:S01]  /*3a00*/  FSEL R11, RZ, -23, P3 ;  /* 0xc1b80000ff0b7808 */ /* 0x000fe20001800000 */
[----:B------:R-:W1:Y:S01]  /*3a10*/  MUFU.RCP R9, R27 ;  /* 0x0000001b00097308 */ /* 0x000e620000001000 */
[----:B------:R-:W-:Y:S01]  /*3a20*/  FSEL R13, RZ, -23, P4 ;  /* 0xc1b80000ff0d7808 */ /* 0x000fe20002000000 */
[----:B------:R-:W-:Y:S01]  /*3a30*/  @!P5 FMUL R90, R90, 16777216 ;  /* 0x4b8000005a5ad820 */ /* 0x000fe20000400000 */
[----:B------:R-:W-:Y:S01]  /*3a40*/  FSETP.GT.AND P2, PT, |R138|, 8.50705917302346158658e+37, PT ;  /* 0x7e8000008a00780b */ /* 0x000fe20003f44200 */
[----:B------:R-:W-:Y:S01]  /*3a50*/  VIADD R12, R35, 0xc0cafb0d ;  /* 0xc0cafb0d230c7836 */ /* 0x000fe20000000000 */
[C---:B------:R-:W-:Y:S01]  /*3a60*/  FSETP.GEU.AND P4, PT, |R17|.reuse, 1.175494350822287508e-38, PT ;  /* 0x008000001100780b */ /* 0x040fe20003f8e200 */
[----:B------:R-:W-:Y:S01]  /*3a70*/  @P1 FMUL R17, R17, 0.25 ;  /* 0x3e80000011111820 */ /* 0x000fe20000400000 */
[C---:B------:R-:W-:Y:S01]  /*3a80*/  FSETP.GEU.AND P3, PT, |R18|.reuse, 1.175494350822287508e-38, PT ;  /* 0x008000001200780b */ /* 0x040fe20003f6e200 */
[----:B------:R-:W-:Y:S01]  /*3a90*/  @P6 FMUL R18, R18, 0.25 ;  /* 0x3e80000012126820 */ /* 0x000fe20000400000 */
[----:B------:R-:W-:Y:S01]  /*3aa0*/  FSETP.GEU.AND P5, PT, |R138|, 1.175494350822287508e-38, PT ;  /* 0x008000008a00780b */ /* 0x000fe20003fae200 */
[----:B------:R-:W-:Y:S01]  /*3ab0*/  @P1 FMUL R79, R79, 0.25 ;  /* 0x3e8000004f4f1820 */ /* 0x000fe20000400000 */
[----:B------:R-:W-:Y:S01]  /*3ac0*/  LOP3.LUT R12, R12, 0xff800000, RZ, 0xc0, !PT ;  /* 0xff8000000c0c7812 */ /* 0x000fe200078ec0ff */
[----:B------:R-:W-:Y:S01]  /*3ad0*/  @P1 FMUL R78, R78, 0.25 ;  /* 0x3e8000004e4e1820 */ /* 0x000fe20000400000 */
[----:B------:R-:W-:Y:S01]  /*3ae0*/  I2FP.F32.S32 R16, R15 ;  /* 0x0000000f00107245 */ /* 0x000fe20000201400 */
[----:B------:R-:W-:Y:S01]  /*3af0*/  @P1 FMUL R87, R87, 0.25 ;  /* 0x3e80000057571820 */ /* 0x000fe20000400000 */
[----:B------:R-:W-:Y:S01]  /*3b00*/  I2FP.F32.S32 R14, R12 ;  /* 0x0000000c000e7245 */ /* 0x000fe20000201400 */
[----:B------:R-:W-:Y:S01]  /*3b10*/  @P2 FMUL R138, R138, 0.25 ;  /* 0x3e8000008a8a2820 */ /* 0x000fe20000400000 */
[----:B-1----:R-:W-:Y:S01]  /*3b20*/  FMUL R20, R9, R91 ;  /* 0x0000005b09147220 */ /* 0x002fe20000400000 */
[----:B------:R-:W-:Y:S01]  /*3b30*/  @!P4 FMUL R17, R17, 16777216 ;  /* 0x4b8000001111c820 */ /* 0x000fe20000400000 */
[----:B------:R-:W-:Y:S01]  /*3b40*/  FFMA.FTZ R16, R16, 1.1920928955078125e-07, R13 ;  /* 0x3400000010107823 */ /* 0x000fe2000001000d */
[----:B------:R-:W-:Y:S01]  /*3b50*/  @!P3 FMUL R18, R18, 16777216 ;  /* 0x4b8000001212b820 */ /* 0x000fe20000400000 */
[----:B------:R-:W-:Y:S01]  /*3b60*/  FFMA.FTZ R14, R14, 1.1920928955078125e-07, R11 ;  /* 0x340000000e0e7823 */ /* 0x000fe2000001000b */
[----:B------:R-:W-:Y:S01]  /*3b70*/  @!P5 FMUL R138, R138, 16777216 ;  /* 0x4b8000008a8ad820 */ /* 0x000fe20000400000 */
[C---:B------:R-:W-:Y:S01]  /*3b80*/  FMUL R11, R9.reuse, R83 ;  /* 0x00000053090b7220 */ /* 0x040fe20000400000 */
[----:B------:R-:W1:Y:S01]  /*3b90*/  MUFU.RCP R17, R17 ;  /* 0x0000001100117308 */ /* 0x000e620000001000 */
[C---:B------:R-:W-:Y:S01]  /*3ba0*/  FMUL R13, R9.reuse, R82 ;  /* 0x00000052090d7220 */ /* 0x040fe20000400000 */
[----:B------:R-:W-:Y:S01]  /*3bb0*/  FMUL R22, R9, R90 ;  /* 0x0000005a09167220 */ /* 0x000fe20000400000 */
[----:B------:R-:W-:Y:S01]  /*3bc0*/  @P1 FMUL R86, R86, 0.25 ;  /* 0x3e80000056561820 */ /* 0x000fe20000400000 */
[----:B------:R-:W-:Y:S01]  /*3bd0*/  @P6 FMUL R77, R77, 0.25 ;  /* 0x3e8000004d4d6820 */ /* 0x000fe20000400000 */
[----:B------:R-:W-:Y:S01]  /*3be0*/  @P6 FMUL R76, R76, 0.25 ;  /* 0x3e8000004c4c6820 */ /* 0x000fe20000400000 */
[----:B------:R-:W-:Y:S01]  /*3bf0*/  @P6 FMUL R85, R85, 0.25 ;  /* 0x3e80000055556820 */ /* 0x000fe20000400000 */
[----:B------:R-:W-:Y:S01]  /*3c00*/  @P6 FMUL R84, R84, 0.25 ;  /* 0x3e80000054546820 */ /* 0x000fe20000400000 */
[----:B------:R-:W2:Y:S01]  /*3c10*/  MUFU.RCP R18, R18 ;  /* 0x0000001200127308 */ /* 0x000ea20000001000 */
[----:B------:R-:W-:Y:S01]  /*3c20*/  @P2 FMUL R81, R81, 0.25 ;  /* 0x3e80000051512820 */ /* 0x000fe20000400000 */
[----:B------:R-:W-:Y:S01]  /*3c30*/  @P2 FMUL R80, R80, 0.25 ;  /* 0x3e80000050502820 */ /* 0x000fe20000400000 */
[----:B------:R-:W-:Y:S01]  /*3c40*/  @P2 FMUL R89, R89, 0.25 ;  /* 0x3e80000059592820 */ /* 0x000fe20000400000 */
[----:B------:R-:W-:Y:S01]  /*3c50*/  @P2 FMUL R88, R88, 0.25 ;  /* 0x3e80000058582820 */ /* 0x000fe20000400000 */
[----:B------:R-:W-:Y:S01]  /*3c60*/  @!P4 FMUL R79, R79, 16777216 ;  /* 0x4b8000004f4fc820 */ /* 0x000fe20000400000 */
[----:B------:R-:W-:Y:S01]  /*3c70*/  @!P4 FMUL R78, R78, 16777216 ;  /* 0x4b8000004e4ec820 */ /* 0x000fe20000400000 */
[----:B------:R-:W-:Y:S01]  /*3c80*/  @!P4 FMUL R87, R87, 16777216 ;  /* 0x4b8000005757c820 */ /* 0x000fe20000400000 */
[----:B------:R-:W3:Y:S01]  /*3c90*/  MUFU.RCP R9, R138 ;  /* 0x0000008a00097308 */ /* 0x000ee20000001000 */
[----:B------:R-:W-:Y:S01]  /*3ca0*/  @!P4 FMUL R86, R86, 16777216 ;  /* 0x4b8000005656c820 */ /* 0x000fe20000400000 */
        /* <DEDUP_REMOVED lines=8> */
[C---:B-1----:R-:W-:Y:S01]  /*3d30*/  FMUL R19, R17.reuse, R79 ;  /* 0x0000004f11137220 */ /* 0x042fe20000400000 */
[C---:B------:R-:W-:Y:S01]  /*3d40*/  FMUL R21, R17.reuse, R78 ;  /* 0x0000004e11157220 */ /* 0x040fe20000400000 */
[C---:B------:R-:W-:Y:S01]  /*3d50*/  FMUL R26, R17.reuse, R87 ;  /* 0x00000057111a7220 */ /* 0x040fe20000400000 */
[----:B------:R-:W-:Y:S01]  /*3d60*/  FMUL R28, R17, R86 ;  /* 0x00000056111c7220 */ /* 0x000fe20000400000 */
[C---:B--2---:R-:W-:Y:S01]  /*3d70*/  FMUL R23, R18.reuse, R77 ;  /* 0x0000004d12177220 */ /* 0x044fe20000400000 */
[C---:B------:R-:W-:Y:S01]  /*3d80*/  FMUL R25, R18.reuse, R76 ;  /* 0x0000004c12197220 */ /* 0x040fe20000400000 */
[C---:B------:R-:W-:Y:S01]  /*3d90*/  FMUL R30, R18.reuse, R85 ;  /* 0x00000055121e7220 */ /* 0x040fe20000400000 */
[----:B------:R-:W-:Y:S01]  /*3da0*/  FMUL R32, R18, R84 ;  /* 0x0000005412207220 */ /* 0x000fe20000400000 */
[C---:B---3--:R-:W-:Y:S01]  /*3db0*/  FMUL R17, R9.reuse, R81 ;  /* 0x0000005109117220 */ /* 0x048fe20000400000 */
[C---:B------:R-:W-:Y:S01]  /*3dc0*/  FMUL R18, R9.reuse, R80 ;  /* 0x0000005009127220 */ /* 0x040fe20000400000 */
[C---:B------:R-:W-:Y:S01]  /*3dd0*/  FMUL R24, R9.reuse, R89 ;  /* 0x0000005909187220 */ /* 0x040fe20000400000 */
[----:B------:R-:W-:Y:S01]  /*3de0*/  FMUL R9, R9, R88 ;  /* 0x0000005809097220 */ /* 0x000fe20000400000 */
[----:B------:R-:W-:Y:S01]  /*3df0*/  F2FP.F16.F32.PACK_AB R25, R25, R32 ;  /* 0x000000201919723e */ /* 0x000fe200000000ff */
[----:B------:R-:W-:Y:S01]  /*3e00*/  IMAD.IADD R10, R33, 0x1, -R10 ;  /* 0x00000001210a7824 */ /* 0x000fe200078e0a0a */
[----:B------:R-:W-:Y:S01]  /*3e10*/  F2FP.F16.F32.PACK_AB R23, R23, R30 ;  /* 0x0000001e1717723e */ /* 0x000fe200000000ff */
[----:B------:R-:W-:Y:S01]  /*3e20*/  IMAD.MOV.U32 R27, RZ, RZ, 0x3dc6b27f ;  /* 0x3dc6b27fff1b7424 */ /* 0x000fe200078e00ff */
[----:B------:R-:W-:Y:S01]  /*3e30*/  F2FP.F16.F32.PACK_AB R13, R13, R22 ;  /* 0x000000160d0d723e */ /* 0x000fe200000000ff */
[----:B------:R-:W-:Y:S01]  /*3e40*/  FADD R10, R10, -1 ;  /* 0xbf8000000a0a7421 */ /* 0x000fe20000000000 */
[----:B------:R-:W-:Y:S01]  /*3e50*/  F2FP.F16.F32.PACK_AB R21, R21, R28 ;  /* 0x0000001c1515723e */ /* 0x000fe200000000ff */
[----:B------:R-:W-:Y:S01]  /*3e60*/  STS [R6+UR6], R25 ;  /* 0x0000001906007988 */ /* 0x000fe20008000806 */
[----:B------:R-:W-:Y:S01]  /*3e70*/  F2FP.F16.F32.PACK_AB R19, R19, R26 ;  /* 0x0000001a1313723e */ /* 0x000fe200000000ff */
[----:B------:R-:W-:Y:S01]  /*3e80*/  IMAD.IADD R15, R44, 0x1, -R15 ;  /* 0x000000012c0f7824 */ /* 0x000fe200078e0a0f */
[----:B------:R-:W-:Y:S01]  /*3e90*/  F2FP.F16.F32.PACK_AB R20, R11, R20 ;  /* 0x000000140b14723e */ /* 0x000fe200000000ff */
[----:B------:R-:W-:Y:S01]  /*3ea0*/  STS [R6+UR6+0x80], R23 ;  /* 0x0000801706007988 */ /* 0x000fe20008000806 */
[----:B------:R-:W-:Y:S01]  /*3eb0*/  LOP3.LUT R22, R6, 0x40, RZ, 0x3c, !PT ;  /* 0x0000004006167812 */ /* 0x000fe200078e3cff */
[----:B------:R-:W-:Y:S01]  /*3ec0*/  FADD R15, R15, -1 ;  /* 0xbf8000000f0f7421 */ /* 0x000fe20000000000 */
[----:B------:R-:W-:Y:S01]  /*3ed0*/  F2FP.F16.F32.PACK_AB R18, R18, R9 ;  /* 0x000000091212723e */ /* 0x000fe200000000ff */
[----:B------:R-:W-:Y:S01]  /*3ee0*/  USHF.L.U32 UR8, UR4, 0x1, URZ ;  /* 0x0000000104087899 */ /* 0x000fe2000800063f */
[----:B------:R-:W-:Y:S01]  /*3ef0*/  F2FP.F16.F32.PACK_AB R17, R17, R24 ;  /* 0x000000181111723e */ /* 0x000fe200000000ff */
[----:B------:R-:W-:Y:S01]  /*3f00*/  STS [R22+UR6+0x400], R21 ;  /* 0x0004001516007988 */ /* 0x000fe20008000806 */
[----:B------:R-:W-:-:S02]  /*3f10*/  LOP3.LUT R11, R6, 0x4, RZ, 0x3c, !PT ;  /* 0x00000004060b7812 */ /* 0x000fc400078e3cff */
[----:B------:R-:W-:Y:S01]  /*3f20*/  IADD3 R8, R31, -R8, RZ ;  /* 0x800000081f087210 */ /* 0x000fe20007ffe0ff */
[----:B------:R1:W-:Y:S01]  /*3f30*/  STS [R22+UR6+0x480], R19 ;  /* 0x0004801316007988 */ /* 0x0003e20008000806 */
[----:B------:R-:W-:Y:S02]  /*3f40*/  IADD3 R12, R35, -R12, RZ ;  /* 0x8000000c230c7210 */ /* 0x000fe40007ffe0ff */
[----:B------:R-:W-:Y:S01]  /*3f50*/  LOP3.LUT R24, R6, 0x44, RZ, 0x3c, !PT ;  /* 0x0000004406187812 */ /* 0x000fe200078e3cff */
[----:B------:R-:W-:Y:S01]  /*3f60*/  STS [R11+UR6+0x800], R18 ;  /* 0x000800120b007988 */ /* 0x000fe20008000806 */
[----:B------:R-:W-:Y:S01]  /*3f70*/  FADD R8, R8, -1 ;  /* 0xbf80000008087421 */ /* 0x000fe20000000000 */
[----:B------:R-:W-:Y:S01]  /*3f80*/  FADD R12, R12, -1 ;  /* 0xbf8000000c0c7421 */ /* 0x000fe20000000000 */
[----:B------:R-:W-:Y:S01]  /*3f90*/  SHF.R.U32.HI R0, RZ, 0x5, R0 ;  /* 0x00000005ff007819 */ /* 0x000fe20000011600 */
[----:B------:R2:W-:Y:S01]  /*3fa0*/  STS [R11+UR6+0x880], R17 ;  /* 0x000880110b007988 */ /* 0x0005e20008000806 */
[----:B------:R-:W-:Y:S01]  /*3fb0*/  FFMA.FTZ R9, R8, R27, -0.16845393180847167969 ;  /* 0xbe2c7f3008097423 */ /* 0x000fe2000001001b */
[----:B------:R-:W-:-:S02]  /*3fc0*/  ISETP.GE.U32.AND P1, PT, R31, 0x7f800000, PT ;  /* 0x7f8000001f00780c */ /* 0x000fc40003f26070 */
[----:B------:R3:W-:Y:S01]  /*3fd0*/  STS [R24+UR6+0xc00], R13 ;  /* 0x000c000d18007988 */ /* 0x0007e20008000806 */
[----:B------:R-:W-:Y:S01]  /*3fe0*/  FFMA.FTZ R9, R8, R9, 0.1716887056827545166 ;  /* 0x3e2fcf2a08097423 */ /* 0x000fe20000010009 */
[----:B-1----:R-:W-:Y:S01]  /*3ff0*/  SGXT.U32 R19, R0, 0x2 ;  /* 0x000000020013781a */ /* 0x002fe20000000000 */
[----:B------:R-:W-:Y:S01]  /*4000*/  FFMA.FTZ R0, R15, R27, -0.16845393180847167969 ;  /* 0xbe2c7f300f007423 */ /* 0x000fe2000001001b */
[----:B------:R1:W-:Y:S01]  /*4010*/  STS [R24+UR6+0xc80], R20 ;  /* 0x000c801418007988 */ /* 0x0003e20008000806 */
[----:B------:R-:W-:Y:S01]  /*4020*/  FFMA.FTZ R9, R8, R9, -0.17900948226451873779 ;  /* 0xbe374e4308097423 */ /* 0x000fe20000010009 */
[----:B--2---:R-:W-:Y:S01]  /*4030*/  FFMA.FTZ R11, R10, R27, -0.16845393180847167969 ;  /* 0xbe2c7f300a0b7423 */ /* 0x004fe2000001001b */
[----:B0-----:R-:W-:Y:S02]  /*4040*/  IMAD R17, R19, R40, RZ ;  /* 0x0000002813117224 */ /* 0x001fe400078e02ff */
[C---:B------:R-:W-:Y:S01]  /*4050*/  FFMA.FTZ R0, R15.reuse, R0, 0.1716887056827545166 ;  /* 0x3e2fcf2a0f007423 */ /* 0x040fe20000010000 */
[----:B------:R-:W-:Y:S01]  /*4060*/  FFMA.FTZ R9, R8, R9, 0.20512372255325317383 ;  /* 0x3e520bf408097423 */ /* 0x000fe20000010009 */
[----:B------:R-:W-:Y:S01]  /*4070*/  FFMA.FTZ R11, R10, R11, 0.1716887056827545166 ;  /* 0x3e2fcf2a0a0b7423 */ /* 0x000fe2000001000b */
[----:B---3--:R-:W-:Y:S01]  /*4080*/  FFMA.FTZ R13, R12, R27, -0.16845393180847167969 ;  /* 0xbe2c7f300c0d7423 */ /* 0x008fe2000001001b */
[----:B------:R-:W-:Y:S01]  /*4090*/  BAR.SYNC.DEFER_BLOCKING 0x0 ;  /* 0x0000000000007b1d */ /* 0x000fe20000010000 */
[----:B------:R-:W-:Y:S01]  /*40a0*/  FFMA.FTZ R9, R8, R9, -0.24046532809734344482 ;  /* 0xbe763c8b08097423 */ /* 0x000fe20000010009 */
[----:B------:R-:W-:Y:S01]  /*40b0*/  FFMA.FTZ R11, R10, R11, -0.17900948226451873779 ;  /* 0xbe374e430a0b7423 */ /* 0x000fe2000001000b */
[----:B------:R-:W-:Y:S01]  /*40c0*/  FFMA.FTZ R13, R12, R13, 0.1716887056827545166 ;  /* 0x3e2fcf2a0c0d7423 */ /* 0x000fe2000001000d */
[----:B------:R-:W-:Y:S01]  /*40d0*/  FFMA.FTZ R0, R15, R0, -0.17900948226451873779 ;  /* 0xbe374e430f007423 */ /* 0x000fe20000010000 */
[----:B------:R-:W-:Y:S01]  /*40e0*/  FFMA.FTZ R9, R8, R9, 0.28857114911079406738 ;  /* 0x3e93bf9908097423 */ /* 0x000fe20000010009 */
[----:B------:R-:W-:Y:S01]  /*40f0*/  FFMA.FTZ R11, R10, R11, 0.20512372255325317383 ;  /* 0x3e520bf40a0b7423 */ /* 0x000fe2000001000b */
[----:B------:R-:W-:Y:S01]  /*4100*/  FFMA.FTZ R13, R12, R13, -0.17900948226451873779 ;  /* 0xbe374e430c0d7423 */ /* 0x000fe2000001000d */
[----:B------:R-:W-:-:S02]  /*4110*/  IMAD R18, R40, 0x4, R17 ;  /* 0x0000000428127824 */ /* 0x000fc400078e0211 */
[----:B------:R-:W-:Y:S01]  /*4120*/  FFMA.FTZ R9, R8, R9, -0.36067417263984680176 ;  /* 0xbeb8aa4908097423 */ /* 0x000fe20000010009 */
[----:B------:R-:W-:Y:S01]  /*4130*/  FFMA.FTZ R11, R10, R11, -0.24046532809734344482 ;  /* 0xbe763c8b0a0b7423 */ /* 0x000fe2000001000b */
[----:B------:R-:W-:Y:S01]  /*4140*/  FFMA.FTZ R13, R12, R13, 0.20512372255325317383 ;  /* 0x3e520bf40c0d7423 */ /* 0x000fe2000001000d */
[C---:B------:R-:W-:Y:S01]  /*4150*/  FFMA.FTZ R0, R15.reuse, R0, 0.20512372255325317383 ;  /* 0x3e520bf40f007423 */ /* 0x040fe20000010000 */
[----:B------:R-:W-:Y:S01]  /*4160*/  LEA R19, R40, R18, 0x2 ;  /* 0x0000001228137211 */ /* 0x000fe200078e10ff */
[----:B------:R-:W-:Y:S01]  /*4170*/  FFMA.FTZ R11, R10, R11, 0.28857114911079406738 ;  /* 0x3e93bf990a0b7423 */ /* 0x000fe2000001000b */
[----:B------:R-:W-:Y:S01]  /*4180*/  FFMA.FTZ R13, R12, R13, -0.24046532809734344482 ;  /* 0xbe763c8b0c0d7423 */ /* 0x000fe2000001000d */
[----:B------:R-:W-:Y:S01]  /*4190*/  FFMA.FTZ R9, R8, R9, 0.48089820146560668945 ;  /* 0x3ef6384a08097423 */ /* 0x000fe20000010009 */
[----:B------:R-:W-:Y:S01]  /*41a0*/  FFMA.FTZ R0, R15, R0, -0.24046532809734344482 ;  /* 0xbe763c8b0f007423 */ /* 0x000fe20000010000 */
[----:B------:R-:W-:Y:S01]  /*41b0*/  FFMA.FTZ R11, R10, R11, -0.36067417263984680176 ;  /* 0xbeb8aa490a0b7423 */ /* 0x000fe2000001000b */
[----:B------:R-:W-:Y:S01]  /*41c0*/  FFMA.FTZ R13, R12, R13, 0.28857114911079406738 ;  /* 0x3e93bf990c0d7423 */ /* 0x000fe2000001000d */
[----:B-1----:R-:W-:-:S02]  /*41d0*/  IMAD R20, R40, 0x4, R19 ;  /* 0x0000000428147824 */ /* 0x002fc400078e0213 */
[----:B------:R-:W-:Y:S01]  /*41e0*/  FFMA.FTZ R9, R8, R9, -0.72134751081466674805 ;  /* 0xbf38aa3b08097423 */ /* 0x000fe20000010009 */
[----:B------:R-:W-:Y:S01]  /*41f0*/  FFMA.FTZ R11, R10, R11, 0.48089820146560668945 ;  /* 0x3ef6384a0a0b7423 */ /* 0x000fe2000001000b */
[----:B------:R-:W-:Y:S01]  /*4200*/  FFMA.FTZ R0, R15, R0, 0.28857114911079406738 ;  /* 0x3e93bf990f007423 */ /* 0x000fe20000010000 */
[----:B------:R-:W-:Y:S01]  /*4210*/  FFMA.FTZ R13, R12, R13, -0.36067417263984680176 ;  /* 0xbeb8aa490c0d7423 */ /* 0x000fe2000001000d */
[----:B------:R-:W-:Y:S02]  /*4220*/  IMAD R21, R40, 0x4, R20 ;  /* 0x0000000428157824 */ /* 0x000fe400078e0214 */
[----:B------:R-:W-:Y:S01]  /*4230*/  FFMA.FTZ R11, R10, R11, -0.72134751081466674805 ;  /* 0xbf38aa3b0a0b7423 */ /* 0x000fe2000001000b */
[----:B------:R-:W-:Y:S01]  /*4240*/  FMUL R9, R8, R9 ;  /* 0x0000000908097220 */ /* 0x000fe20000400000 */
[----:B------:R-:W-:Y:S01]  /*4250*/  ISETP.GE.U32.AND P6, PT, R33, 0x7f800000, PT ;  /* 0x7f8000002100780c */ /* 0x000fe20003fc6070 */
[----:B------:R-:W-:Y:S01]  /*4260*/  FFMA.FTZ R0, R15, R0, -0.36067417263984680176 ;  /* 0xbeb8aa490f007423 */ /* 0x000fe20000010000 */
[----:B------:R-:W-:Y:S01]  /*4270*/  FMUL R11, R10, R11 ;  /* 0x0000000b0a0b7220 */ /* 0x000fe20000400000 */
[----:B------:R-:W-:Y:S01]  /*4280*/  FFMA.FTZ R13, R12, R13, 0.48089820146560668945 ;  /* 0x3ef6384a0c0d7423 */ /* 0x000fe2000001000d */
[----:B------:R-:W-:Y:S01]  /*4290*/  FMUL R9, R8, R9 ;  /* 0x0000000908097220 */ /* 0x000fe20000400000 */
[----:B------:R-:W-:Y:S01]  /*42a0*/  LEA R23, R40, R21, 0x2 ;  /* 0x0000001528177211 */ /* 0x000fe200078e10ff */
[----:B------:R-:W-:Y:S01]  /*42b0*/  FMUL R11, R10, R11 ;  /* 0x0000000b0a0b7220 */ /* 0x000fe20000400000 */
[----:B------:R-:W-:Y:S01]  /*42c0*/  LOP3.LUT R30, R7, 0x4, RZ, 0x3c, !PT ;  /* 0x00000004071e7812 */ /* 0x000fe200078e3cff */
[----:B------:R-:W-:Y:S01]  /*42d0*/  FFMA.FTZ R0, R15, R0, 0.48089820146560668945 ;  /* 0x3ef6384a0f007423 */ /* 0x000fe20000010000 */
[----:B------:R-:W-:Y:S01]  /*42e0*/  FFMA.FTZ R13, R12, R13, -0.72134751081466674805 ;  /* 0xbf38aa3b0c0d7423 */ /* 0x000fe2000001000d */
[----:B------:R-:W-:Y:S01]  /*42f0*/  FFMA.FTZ R11, R10, 1.4426950216293334961, R11 ;  /* 0x3fb8aa3b0a0b7823 */ /* 0x000fe2000001000b */
[----:B------:R-:W-:Y:S01]  /*4300*/  ISETP.GE.U32.AND P4, PT, R35, 0x7f800000, PT ;  /* 0x7f8000002300780c */ /* 0x000fe20003f86070 */
[----:B------:R-:W-:Y:S01]  /*4310*/  FFMA.FTZ R8, R8, 1.4426950216293334961, R9 ;  /* 0x3fb8aa3b08087823 */ /* 0x000fe20000010009 */
[----:B------:R-:W0:Y:S01]  /*4320*/  LDS R43, [R7+UR6] ;  /* 0x00000006072b7984 */ /* 0x000e220008000800 */
[----:B------:R-:W-:Y:S01]  /*4330*/  FADD R4, R4, R11 ;  /* 0x0000000b04047221 */ /* 0x000fe20000000000 */
[----:B------:R-:W-:Y:S01]  /*4340*/  FFMA.FTZ R0, R15, R0, -0.72134751081466674805 ;  /* 0xbf38aa3b0f007423 */ /* 0x000fe20000010000 */
[----:B------:R-:W1:Y:S01]  /*4350*/  LDC.64 R10, c[0x0][0x228] ;  /* 0x00008a00ff0a7b82 */ /* 0x000e620000000a00 */
[----:B------:R-:W-:Y:S01]  /*4360*/  IMAD R25, R40, 0x4, R23 ;  /* 0x0000000428197824 */ /* 0x000fe200078e0217 */
[----:B------:R-:W2:Y:S01]  /*4370*/  LDS R51, [R30+UR6] ;  /* 0x000000061e337984 */ /* 0x000ea20008000800 */
[----:B------:R-:W-:Y:S01]  /*4380*/  FMUL R13, R12, R13 ;  /* 0x0000000d0c0d7220 */ /* 0x000fe20000400000 */
[----:B------:R-:W-:-:S02]  /*4390*/  @P1 IMAD.MOV.U32 R6, RZ, RZ, 0x7f800000 ;  /* 0x7f800000ff061424 */ /* 0x000fc400078e00ff */
[----:B------:R-:W-:Y:S01]  /*43a0*/  FADD R3, R3, R8 ;  /* 0x0000000803037221 */ /* 0x000fe20000000000 */
[----:B------:R-:W3:Y:S01]  /*43b0*/  LDS R45, [R7+UR6+0x100] ;  /* 0x00010006072d7984 */ /* 0x000ee20008000800 */
[----:B------:R-:W-:Y:S01]  /*43c0*/  FMUL R0, R15, R0 ;  /* 0x000000000f007220 */ /* 0x000fe20000400000 */
[----:B------:R-:W-:Y:S01]  /*43d0*/  IMAD R27, R40, 0x4, R25 ;  /* 0x00000004281b7824 */ /* 0x000fe200078e0219 */
[----:B------:R-:W-:Y:S01]  /*43e0*/  @P6 MOV R8, 0x7f800000 ;  /* 0x7f80000000086802 */ /* 0x000fe20000000f00 */
[----:B------:R-:W4:Y:S01]  /*43f0*/  LDS R53, [R30+UR6+0x100] ;  /* 0x000100061e357984 */ /* 0x000f220008000800 */
[----:B------:R-:W-:Y:S01]  /*4400*/  FMUL R13, R12, R13 ;  /* 0x0000000d0c0d7220 */ /* 0x000fe20000400000 */
[----:B------:R-:W-:Y:S01]  /*4410*/  @P1 FFMA.FTZ R3, R31, R6, +INF ;  /* 0x7f8000001f031423 */ /* 0x000fe20000010006 */
[----:B------:R-:W-:Y:S01]  /*4420*/  ISETP.GE.U32.AND P5, PT, R44, 0x7f800000, PT ;  /* 0x7f8000002c00780c */ /* 0x000fe20003fa6070 */
[----:B------:R-:W5:Y:S01]  /*4430*/  LDS R47, [R7+UR6+0x200] ;  /* 0x00020006072f7984 */ /* 0x000f620008000800 */
[----:B------:R-:W-:-:S02]  /*4440*/  IMAD R6, R2, UR5, RZ ;  /* 0x0000000502067c24 */ /* 0x000fc4000f8e02ff */
[----:B------:R-:W-:Y:S01]  /*4450*/  FMUL R0, R15, R0 ;  /* 0x000000000f007220 */ /* 0x000fe20000400000 */
[----:B------:R-:W-:Y:S01]  /*4460*/  FFMA.FTZ R13, R12, 1.4426950216293334961, R13 ;  /* 0x3fb8aa3b0c0d7823 */ /* 0x000fe2000001000d */
[----:B------:R-:W5:Y:S01]  /*4470*/  LDS R55, [R30+UR6+0x200] ;  /* 0x000200061e377984 */ /* 0x000f620008000800 */
[----:B------:R-:W-:Y:S01]  /*4480*/  LEA R28, R40, R27, 0x2 ;  /* 0x0000001b281c7211 */ /* 0x000fe200078e10ff */
[----:B------:R-:W-:Y:S01]  /*4490*/  @P6 FFMA.FTZ R4, R33, R8, +INF ;  /* 0x7f80000021046423 */ /* 0x000fe20000010008 */
[----:B------:R-:W-:Y:S01]  /*44a0*/  @P4 IMAD.MOV.U32 R8, RZ, RZ, 0x7f800000 ;  /* 0x7f800000ff084424 */ /* 0x000fe200078e00ff */
[----:B------:R-:W5:Y:S01]  /*44b0*/  LDS R49, [R7+UR6+0x300] ;  /* 0x0003000607317984 */ /* 0x000f620008000800 */
[----:B------:R-:W-:Y:S02]  /*44c0*/  IMAD.SHL.U32 R9, R6, 0x2, RZ ;  /* 0x0000000206097824 */ /* 0x000fe400078e00ff */
[----:B------:R-:W-:Y:S01]  /*44d0*/  FFMA.FTZ R15, R15, 1.4426950216293334961, R0 ;  /* 0x3fb8aa3b0f0f7823 */ /* 0x000fe20000010000 */
[----:B------:R-:W-:Y:S01]  /*44e0*/  FADD R0, R14, R13 ;  /* 0x0000000d0e007221 */ /* 0x000fe20000000000 */
[----:B------:R-:W5:Y:S01]  /*44f0*/  LDS R57, [R30+UR6+0x300] ;  /* 0x000300061e397984 */ /* 0x000f620008000800 */
[----:B------:R-:W-:Y:S01]  /*4500*/  UIMAD.WIDE UR4, UR4, 0x2, URZ ;  /* 0x00000002040478a5 */ /* 0x000fe2000f8e023f */
[----:B------:R-:W-:-:S02]  /*4510*/  IMAD R29, R40, 0x4, R28 ;  /* 0x00000004281d7824 */ /* 0x000fc400078e021c */
[----:B------:R-:W-:Y:S01]  /*4520*/  @P4 FFMA.FTZ R0, R35, R8, +INF ;  /* 0x7f80000023004423 */ /* 0x000fe20000010008 */
[----:B------:R-:W-:Y:S01]  /*4530*/  IMAD.HI R6, R6, 0x2, RZ ;  /* 0x0000000206067827 */ /* 0x000fe200078e02ff */
[----:B-1----:R-:W-:-:S03]  /*4540*/  IADD3 R36, P4, P6, R9, UR8, R10 ;  /* 0x0000000809247c10 */ /* 0x002fc6000fe9e00a */
[----:B------:R-:W-:Y:S01]  /*4550*/  FADD R38, R16, R15 ;  /* 0x0000000f10267221 */ /* 0x000fe20000000000 */
[----:B------:R-:W-:Y:S01]  /*4560*/  FSETP.NEU.AND P3, PT, R31, RZ, PT ;  /* 0x000000ff1f00720b */ /* 0x000fe20003f6d000 */
[----:B------:R-:W-:Y:S01]  /*4570*/  IMAD R31, R40, 0x4, R29 ;  /* 0x00000004281f7824 */ /* 0x000fe200078e021d */
[----:B------:R-:W-:Y:S01]  /*4580*/  @P5 MOV R13, 0x7f800000 ;  /* 0x7f800000000d5802 */ /* 0x000fe20000000f00 */
[----:B------:R-:W-:Y:S01]  /*4590*/  ULDC UR4, c[0x0][0x27c] ;  /* 0x00009f0000047ab9 */ /* 0x000fe20000000800 */
[----:B------:R-:W-:Y:S01]  /*45a0*/  IADD3.X R42, R6, UR5, R11, P4, P6 ;  /* 0x00000005062a7c10 */ /* 0x000fe2000a7ec40b */
[----:B------:R-:W-:Y:S01]  /*45b0*/  UIMAD UR4, UR7, UR4, URZ ;  /* 0x00000004070472a4 */ /* 0x000fe2000f8e023f */
[-C--:B------:R-:W-:Y:S01]  /*45c0*/  LEA R8, P4, R17, R36.reuse, 0x1 ;  /* 0x0000002411087211 */ /* 0x080fe200078808ff */
[----:B------:R-:W-:Y:S01]  /*45d0*/  @P5 FFMA.FTZ R38, R44, R13, +INF ;  /* 0x7f8000002c265423 */ /* 0x000fe2000001000d */
[----:B------:R-:W-:Y:S01]  /*45e0*/  FSETP.NEU.AND P2, PT, R33, RZ, PT ;  /* 0x000000ff2100720b */ /* 0x000fe20003f4d000 */
[----:B------:R-:W-:Y:S01]  /*45f0*/  USHF.L.U32 UR7, UR4, 0x2, URZ ;  /* 0x0000000204077899 */ /* 0x000fe2000800063f */
[----:B------:R-:W-:Y:S01]  /*4600*/  LEA R33, R40, R31, 0x2 ;  /* 0x0000001f28217211 */ /* 0x000fe200078e10ff */
[----:B------:R-:W-:Y:S01]  /*4610*/  UIMAD.WIDE UR4, UR4, 0x4, URZ ;  /* 0x00000004040478a5 */ /* 0x000fe2000f8e023f */
[----:B------:R-:W-:-:S02]  /*4620*/  LEA R10, P6, R18, R36, 0x1 ;  /* 0x00000024120a7211 */ /* 0x000fc400078c08ff */
[----:B------:R-:W-:Y:S02]  /*4630*/  LEA R12, P5, R19, R36, 0x1 ;  /* 0x00000024130c7211 */ /* 0x000fe400078a08ff */
[----:B------:R-:W-:Y:S02]  /*4640*/  LEA.HI.X.SX32 R9, R17, R42, 0x1, P4 ;  /* 0x0000002a11097211 */ /* 0x000fe400020f0eff */
[----:B------:R-:W-:Y:S02]  /*4650*/  LEA R14, P4, R20, R36, 0x1 ;  /* 0x00000024140e7211 */ /* 0x000fe400078808ff */
[----:B------:R-:W-:Y:S01]  /*4660*/  FSETP.NEU.AND P1, PT, R35, RZ, PT ;  /* 0x000000ff2300720b */ /* 0x000fe20003f2d000 */
[----:B------:R-:W-:Y:S01]  /*4670*/  IMAD R35, R40, 0x4, R33 ;  /* 0x0000000428237824 */ /* 0x000fe200078e0221 */
[----:B------:R-:W-:Y:S01]  /*4680*/  LEA.HI.X.SX32 R11, R18, R42, 0x1, P6 ;  /* 0x0000002a120b7211 */ /* 0x000fe200030f0eff */
[----:B0-----:R0:W-:Y:S01]  /*4690*/  STG.E.U16 desc[UR10][R8.64], R43 ;  /* 0x0000002b08007986 */ /* 0x0011e2000c10150a */
[----:B------:R-:W-:Y:S01]  /*46a0*/  LEA R16, P6, R21, R36, 0x1 ;  /* 0x0000002415107211 */ /* 0x000fe200078c08ff */
[C---:B------:R-:W-:Y:S01]  /*46b0*/  IMAD R37, R40.reuse, 0x4, R35 ;  /* 0x0000000428257824 */ /* 0x040fe200078e0223 */
[----:B------:R-:W-:Y:S01]  /*46c0*/  LEA.HI.X.SX32 R13, R19, R42, 0x1, P5 ;  /* 0x0000002a130d7211 */ /* 0x000fe200028f0eff */
[----:B--2---:R1:W-:Y:S01]  /*46d0*/  STG.E.U16 desc[UR10][R10.64], R51 ;  /* 0x000000330a007986 */ /* 0x0043e2000c10150a */
[----:B------:R-:W-:Y:S01]  /*46e0*/  LEA R18, P5, R23, R36, 0x1 ;  /* 0x0000002417127211 */ /* 0x000fe200078a08ff */
[----:B------:R-:W-:Y:S01]  /*46f0*/  IMAD R39, R40, 0x4, R37 ;  /* 0x0000000428277824 */ /* 0x000fe200078e0225 */
[----:B------:R-:W-:Y:S01]  /*4700*/  LEA.HI.X.SX32 R15, R20, R42, 0x1, P4 ;  /* 0x0000002a140f7211 */ /* 0x000fe200020f0eff */
[----:B---3--:R2:W-:Y:S01]  /*4710*/  STG.E.U16 desc[UR10][R12.64], R45 ;  /* 0x0000002d0c007986 */ /* 0x0085e2000c10150a */
[----:B------:R-:W-:-:S02]  /*4720*/  LEA R20, P4, R25, R36, 0x1 ;  /* 0x0000002419147211 */ /* 0x000fc400078808ff */
[----:B------:R-:W-:Y:S01]  /*4730*/  LEA.HI.X.SX32 R17, R21, R42, 0x1, P6 ;  /* 0x0000002a15117211 */ /* 0x000fe200030f0eff */
[----:B----4-:R3:W-:Y:S01]  /*4740*/  STG.E.U16 desc[UR10][R14.64], R53 ;  /* 0x000000350e007986 */ /* 0x0107e2000c10150a */
[----:B------:R-:W-:Y:S01]  /*4750*/  LEA R22, P6, R27, R36, 0x1 ;  /* 0x000000241b167211 */ /* 0x000fe200078c08ff */
[----:B0-----:R-:W0:Y:S01]  /*4760*/  LDC.64 R8, c[0x0][0x230] ;  /* 0x00008c00ff087b82 */ /* 0x001e220000000a00 */
[----:B------:R-:W-:Y:S01]  /*4770*/  LEA.HI.X.SX32 R19, R23, R42, 0x1, P5 ;  /* 0x0000002a17137211 */ /* 0x000fe200028f0eff */
[----:B-----5:R4:W-:Y:S01]  /*4780*/  STG.E.U16 desc[UR10][R16.64], R47 ;  /* 0x0000002f10007986 */ /* 0x0209e2000c10150a */
[----:B------:R-:W-:Y:S02]  /*4790*/  LEA R24, P5, R28, R36, 0x1 ;  /* 0x000000241c187211 */ /* 0x000fe400078a08ff */
[----:B------:R-:W-:Y:S01]  /*47a0*/  LEA.HI.X.SX32 R21, R25, R42, 0x1, P4 ;  /* 0x0000002a19157211 */ /* 0x000fe200020f0eff */
[----:B------:R5:W-:Y:S01]  /*47b0*/  STG.E.U16 desc[UR10][R18.64], R55 ;  /* 0x0000003712007986 */ /* 0x000be2000c10150a */
[----:B------:R-:W-:-:S02]  /*47c0*/  LEA R26, P4, R29, R36, 0x1 ;  /* 0x000000241d1a7211 */ /* 0x000fc400078808ff */
[----:B------:R-:W-:Y:S01]  /*47d0*/  LEA.HI.X.SX32 R23, R27, R42, 0x1, P6 ;  /* 0x0000002a1b177211 */ /* 0x000fe200030f0eff */
[----:B------:R-:W-:Y:S01]  /*47e0*/  STG.E.U16 desc[UR10][R20.64], R49 ;  /* 0x0000003114007986 */ /* 0x000fe2000c10150a */
[----:B------:R-:W-:Y:S02]  /*47f0*/  LEA R6, P6, R31, R36, 0x1 ;  /* 0x000000241f067211 */ /* 0x000fe400078c08ff */
[----:B------:R-:W-:Y:S01]  /*4800*/  LEA.HI.X.SX32 R25, R28, R42, 0x1, P5 ;  /* 0x0000002a1c197211 */ /* 0x000fe200028f0eff */
[----:B------:R-:W-:Y:S01]  /*4810*/  STG.E.U16 desc[UR10][R22.64], R57 ;  /* 0x0000003916007986 */ /* 0x000fe2000c10150a */
[----:B------:R-:W-:Y:S02]  /*4820*/  LEA R28, P5, R33, R36, 0x1 ;  /* 0x00000024211c7211 */ /* 0x000fe400078a08ff */
[----:B------:R-:W-:Y:S02]  /*4830*/  LEA.HI.X.SX32 R27, R29, R42, 0x1, P4 ;  /* 0x0000002a1d1b7211 */ /* 0x000fe400020f0eff */
[----:B------:R-:W-:-:S02]  /*4840*/  LEA R30, P4, R35, R36, 0x1 ;  /* 0x00000024231e7211 */ /* 0x000fc400078808ff */
[----:B------:R-:W-:Y:S02]  /*4850*/  LEA R40, R40, R39, 0x2 ;  /* 0x0000002728287211 */ /* 0x000fe400078e10ff */
[----:B------:R-:W-:Y:S02]  /*4860*/  LEA.HI.X.SX32 R7, R31, R42, 0x1, P6 ;  /* 0x0000002a1f077211 */ /* 0x000fe400030f0eff */
[----:B-1----:R-:W-:Y:S02]  /*4870*/  PRMT R11, R43, 0x7632, R11 ;  /* 0x000076322b0b7816 */ /* 0x002fe4000000000b */
[----:B------:R-:W-:Y:S02]  /*4880*/  LEA R32, P6, R37, R36, 0x1 ;  /* 0x0000002425207211 */ /* 0x000fe400078c08ff */
[----:B------:R-:W-:Y:S01]  /*4890*/  LEA.HI.X.SX32 R29, R33, R42, 0x1, P5 ;  /* 0x0000002a211d7211 */ /* 0x000fe200028f0eff */
[----:B------:R-:W-:Y:S01]  /*48a0*/  STG.E.U16 desc[UR10][R24.64], R11 ;  /* 0x0000000b18007986 */ /* 0x000fe2000c10150a */
[----:B--2---:R-:W-:-:S02]  /*48b0*/  PRMT R13, R51, 0x7632, R13 ;  /* 0x00007632330d7816 */ /* 0x004fc4000000000d */
[----:B------:R-:W-:Y:S02]  /*48c0*/  LEA R34, P5, R39, R36, 0x1 ;  /* 0x0000002427227211 */ /* 0x000fe400078a08ff */
[----:B------:R-:W-:Y:S01]  /*48d0*/  LEA.HI.X.SX32 R31, R35, R42, 0x1, P4 ;  /* 0x0000002a231f7211 */ /* 0x000fe200020f0eff */
[----:B------:R-:W-:Y:S01]  /*48e0*/  STG.E.U16 desc[UR10][R26.64], R13 ;  /* 0x0000000d1a007986 */ /* 0x000fe2000c10150a */
[----:B---3--:R-:W-:Y:S02]  /*48f0*/  PRMT R15, R45, 0x7632, R15 ;  /* 0x000076322d0f7816 */ /* 0x008fe4000000000f */
[----:B------:R-:W-:Y:S02]  /*4900*/  LEA R36, P4, R40, R36, 0x1 ;  /* 0x0000002428247211 */ /* 0x000fe400078808ff */
[----:B------:R-:W-:Y:S01]  /*4910*/  PRMT R10, R53, 0x7632, R10 ;  /* 0x00007632350a7816 */ /* 0x000fe2000000000a */
[----:B------:R1:W-:Y:S01]  /*4920*/  STG.E.U16 desc[UR10][R6.64], R15 ;  /* 0x0000000f06007986 */ /* 0x0003e2000c10150a */
[----:B----4-:R-:W-:-:S02]  /*4930*/  PRMT R47, R47, 0x7632, R47 ;  /* 0x000076322f2f7816 */ /* 0x010fc4000000002f */
[-C--:B------:R-:W-:Y:S01]  /*4940*/  LEA.HI.X.SX32 R33, R37, R42.reuse, 0x1, P6 ;  /* 0x0000002a25217211 */ /* 0x080fe200030f0eff */
[----:B------:R2:W-:Y:S01]  /*4950*/  STG.E.U16 desc[UR10][R28.64], R10 ;  /* 0x0000000a1c007986 */ /* 0x0005e2000c10150a */
[----:B------:R-:W-:Y:S02]  /*4960*/  PRMT R16, R55, 0x7632, R16 ;  /* 0x0000763237107816 */ /* 0x000fe40000000010 */
[-C--:B------:R-:W-:Y:S01]  /*4970*/  LEA.HI.X.SX32 R35, R39, R42.reuse, 0x1, P5 ;  /* 0x0000002a27237211 */ /* 0x080fe200028f0eff */
[----:B------:R2:W-:Y:S01]  /*4980*/  STG.E.U16 desc[UR10][R30.64], R47 ;  /* 0x0000002f1e007986 */ /* 0x0005e2000c10150a */
[----:B------:R-:W-:Y:S02]  /*4990*/  PRMT R17, R49, 0x7632, R17 ;  /* 0x0000763231117816 */ /* 0x000fe40000000011 */
[----:B------:R-:W-:Y:S01]  /*49a0*/  LEA.HI.X.SX32 R37, R40, R42, 0x1, P4 ;  /* 0x0000002a28257211 */ /* 0x000fe200020f0eff */
[----:B------:R2:W-:Y:S01]  /*49b0*/  STG.E.U16 desc[UR10][R32.64], R16 ;  /* 0x0000001020007986 */ /* 0x0005e2000c10150a */
[----:B-----5:R-:W-:-:S02]  /*49c0*/  PRMT R18, R57, 0x7632, R18 ;  /* 0x0000763239127816 */ /* 0x020fc40000000012 */
[----:B------:R-:W-:Y:S01]  /*49d0*/  FSEL R3, R3, -INF , P3 ;  /* 0xff80000003037808 */ /* 0x000fe20001800000 */
[----:B------:R2:W-:Y:S01]  /*49e0*/  STG.E.U16 desc[UR10][R34.64], R17 ;  /* 0x0000001122007986 */ /* 0x0005e2000c10150a */
[----:B------:R-:W-:Y:S02]  /*49f0*/  FSETP.NEU.AND P6, PT, R44, RZ, PT ;  /* 0x000000ff2c00720b */ /* 0x000fe40003fcd000 */
[----:B------:R-:W-:Y:S01]  /*4a00*/  FSEL R4, R4, -INF , P2 ;  /* 0xff80000004047808 */ /* 0x000fe20001000000 */
[----:B------:R2:W-:Y:S01]  /*4a10*/  STG.E.U16 desc[UR10][R36.64], R18 ;  /* 0x0000001224007986 */ /* 0x0005e2000c10150a */
[----:B------:R-:W-:Y:S01]  /*4a20*/  FFMA R120, R3, 0.69314718246459960938, R120 ;  /* 0x3f31721803787823 */ /* 0x000fe20000000078 */
[----:B------:R-:W-:Y:S01]  /*4a30*/  FSEL R3, R0, -INF , P1 ;  /* 0xff80000000037808 */ /* 0x000fe20000800000 */
[----:B------:R-:W-:Y:S01]  /*4a40*/  IMAD.HI R0, R2, 0x4, RZ ;  /* 0x0000000402007827 */ /* 0x000fe200078e02ff */
[----:B-1----:R-:W-:-:S03]  /*4a50*/  FSEL R7, R38, -INF , P6 ;  /* 0xff80000026077808 */ /* 0x002fc60003000000 */
[----:B------:R-:W-:Y:S01]  /*4a60*/  FFMA R121, R4, 0.69314718246459960938, R121 ;  /* 0x3f31721804797823 */ /* 0x000fe20000000079 */
[----:B------:R-:W-:Y:S01]  /*4a70*/  LOP3.LUT R5, R5, 0x70, RZ, 0xc0, !PT ;  /* 0x0000007005057812 */ /* 0x000fe200078ec0ff */
[----:B------:R-:W-:Y:S01]  /*4a80*/  FFMA R122, R3, 0.69314718246459960938, R122 ;  /* 0x3f317218037a7823 */ /* 0x000fe2000000007a */
[----:B------:R-:W-:Y:S02]  /*4a90*/  IMAD.SHL.U32 R3, R2, 0x4, RZ ;  /* 0x0000000402037824 */ /* 0x000fe400078e00ff */
[----:B------:R-:W-:Y:S01]  /*4aa0*/  FFMA R123, R7, 0.69314718246459960938, R116 ;  /* 0x3f317218077b7823 */ /* 0x000fe20000000074 */
[----:B------:R-:W-:Y:S02]  /*4ab0*/  BAR.SYNC.DEFER_BLOCKING 0x0 ;  /* 0x0000000000007b1d */ /* 0x000fe40000010000 */
[----:B0-----:R-:W-:-:S04]  /*4ac0*/  IADD3 R2, P1, P2, R3, UR7, R8 ;  /* 0x0000000703027c10 */ /* 0x001fc8000fa3e008 */
[----:B------:R-:W-:Y:S01]  /*4ad0*/  IADD3.X R3, R0, UR5, R9, P1, P2 ;  /* 0x0000000500037c10 */ /* 0x000fe20008fe4409 */
[----:B------:R2:W-:Y:S01]  /*4ae0*/  STS.128 [R5+UR6], R120 ;  /* 0x0000007805007988 */ /* 0x0005e20008000c06 */
[----:B------:R-:W-:Y:S06]  /*4af0*/  BAR.SYNC.DEFER_BLOCKING 0x0 ;  /* 0x0000000000007b1d */ /* 0x000fec0000010000 */
[----:B------:R-:W-:Y:S05]  /*4b00*/  @P0 EXIT ;  /* 0x000000000000094d */ /* 0x000fea0003800000 */
[----:B------:R-:W0:Y:S04]  /*4b10*/  LDS R41, [R41] ;  /* 0x0000000029297984 */ /* 0x000e280000000800 */
[----:B0-----:R-:W-:Y:S01]  /*4b20*/  STG.E desc[UR10][R2.64], R41 ;  /* 0x0000002902007986 */ /* 0x001fe2000c10190a */
[----:B------:R-:W-:Y:S05]  /*4b30*/  EXIT ;  /* 0x000000000000794d */ /* 0x000fea0003800000 */
.L_x_2:
[----:B------:R-:W-:-:S00]  /*4b40*/  BRA `(.L_x_2) ;  /* 0xfffffffc00fc7947 */ /* 0x000fc0000383ffff */
[----:B------:R-:W-:-:S00]  /*4b50*/  NOP ;  /* 0x0000000000007918 */ /* 0x000fc00000000000 */
        /* <DEDUP_REMOVED lines=10> */
.L_x_3:


//--------------------- .nv.global.init           --------------------------
	.section	.nv.global.init,"aw",@progbits
.nv.global.init:
	.type		_$_str,@object
	.size		_$_str,(.L_0 - _$_str)
_$_str:
        /*0000*/ 	.byte	0x5f, 0x5f, 0x43, 0x55, 0x44, 0x41, 0x5f, 0x46, 0x54, 0x5a, 0x00
.L_0:


//--------------------- .nv.shared.attn_fwd       --------------------------
	.section	.nv.shared.attn_fwd,"aw",@nobits
	.sectionflags	@""
	.align	16
	.zero		1024


//--------------------- .nv.shared.reserved.0     --------------------------
	.section	.nv.shared.reserved.0,"aw",@nobits
	.weak		__nv_reservedSMEM_offset_0_alias
	.size		__nv_reservedSMEM_offset_0_alias, 0, 0
	.other		__nv_reservedSMEM_offset_0_alias,@"STO_CUDA_RESERVED_SHARED STV_DEFAULT"
__nv_reservedSMEM_offset_0_alias:
	.zero		0


//--------------------- .nv.constant0.attn_fwd    --------------------------
	.section	.nv.constant0.attn_fwd,"a",@progbits
	.sectionflags	@""
	.align	4
.nv.constant0.attn_fwd:
	.zero		664


//--------------------- SYMBOLS --------------------------

	.type		.nv.reservedSmem.offset0,@object
	.size		.nv.reservedSmem.offset0,0x4
